	.target	sm_100a

	.elftype	@"ET_EXEC"


//--------------------- .note.nv.tkinfo           --------------------------
	.section	.note.nv.tkinfo,"",@"SHT_NOTE"
	.sectionflags	@"SHF_NOTE_NV_TKINFO"
	.tkinfo
        /*0018*/ 	.word	0x00000002
        /*0030*/ 	.string	""
        /*0030*/ 	.string	"ptxas"
        /*0030*/ 	.string	"Cuda compilation tools, release 13.0, V13.0.88"
        /*0030*/ 	.string	"Build cuda_13.0.r13.0/compiler.36424714_0"
        /*0030*/ 	.string	"-arch sm_100a -m 64 "



//--------------------- .note.nv.cuinfo           --------------------------
	.section	.note.nv.cuinfo,"",@"SHT_NOTE"
	.sectionflags	@"SHF_NOTE_NV_CUINFO"
        /*0018*/ 	.short	0x0002
        /*001a*/ 	.short	0x0064
        /*001c*/ 	.short	0x0082
	.zero		2


//--------------------- .nv.info                  --------------------------
	.section	.nv.info,"",@"SHT_CUDA_INFO"
	.align	4


	//----- nvinfo : EIATTR_REGCOUNT
	.align		4
        /*0000*/ 	.byte	0x04, 0x2f
        /*0002*/ 	.short	(.L_19 - .L_18)
	.align		4
.L_18:
        /*0004*/ 	.word	index@(_ZN7cutlass13device_kernelINS_4gemm6kernel13GemmUniversalIN4cute5tupleIJiiiiEEENS1_10collective13CollectiveMmaINS1_35MainloopSm100TmaUmmaWarpSpecializedILi3ELi2ELi4ENS5_IJNS4_1CILi1EEESB_SB_EEEEENS5_IJNSA_ILi64EEESE_NSA_ILi128EEEEEEfNS5_IJlSB_lEEEfNS5_IJSB_llEEENS4_8TiledMMAINS4_8MMA_AtomIJNS4_17SM100_MMA_TF32_SSINS_10tfloat32_tESM_fLi64ELi64ELNS4_4UMMA5MajorE0ELSO_1ELNSN_7ScaleInE0ELSP_0EEEEEENS4_6LayoutISC_NS5_IJNSA_ILi0EEEST_ST_EEEEENS5_IJNS4_10UnderscoreESW_SW_EEEEENS4_13SM90_TMA_LOADENS4_14ComposedLayoutINS4_7SwizzleILi3ELi4ELi3EEENS4_18smem_ptr_flag_bitsILi32EEENSS_INS5_IJNSA_ILi8EEENSA_ILi32EEEEEENS5_IJS16_SB_EEEEEEEvNS4_8identityESZ_NS10_INS11_ILi2ELi5ELi2EEES14_NSS_INS5_IJS16_NSA_ILi4EEEEEENS5_IJSB_S16_EEEEEEEvS1B_EENS_8epilogue10collective18CollectiveEpilogueINS1J_23Sm100TmaWarpSpecializedILi3ELi2ELi16ELb1ELb0EEEJSG_NS5_IJNSS_ISE_SB_EENSS_IS16_SB_EEEEEfSH_fSH_NS1J_6fusion15FusionCallbacksIS1N_NS1R_17LinearCombinationIffffLNS_15FloatRoundStyleE2EEESG_S1Q_JEEENS4_5SM1004TMEM4LOAD26SM100_TMEM_LOAD_16dp128b8xESZ_S1A_NS4_17SM75_U32x4_LDSM_NENS4_14SM90_TMA_STOREES1A_NS4_17SM90_U32x4_STSM_NENS4_39AutoVectorizingCopyWithAssumedAlignmentILi128EEEEEEvvEEEEvNT_6ParamsE)
        /*0008*/ 	.word	0x00000059


	//----- nvinfo : EIATTR_FRAME_SIZE
	.align		4
.L_19:
        /*000c*/ 	.byte	0x04, 0x11
        /*000e*/ 	.short	(.L_21 - .L_20)
	.align		4
.L_20:
        /*0010*/ 	.word	index@($__internal_2_$__cuda_sm10x_tcgen05_guardrail_trap_unallocated_columns_being_dealloced)
        /*0014*/ 	.word	0x00000000


	//----- nvinfo : EIATTR_FRAME_SIZE
	.align		4
.L_21:
        /*0018*/ 	.byte	0x04, 0x11
        /*001a*/ 	.short	(.L_23 - .L_22)
	.align		4
.L_22:
        /*001c*/ 	.word	index@($__internal_1_$__cuda_sm10x_tcgen05_guardrail_trap_phase_invalid_during_alloc)
        /*0020*/ 	.word	0x00000000


	//----- nvinfo : EIATTR_FRAME_SIZE
	.align		4
.L_23:
        /*0024*/ 	.byte	0x04, 0x11
        /*0026*/ 	.short	(.L_25 - .L_24)
	.align		4
.L_24:
        /*0028*/ 	.word	index@($__internal_0_$__cuda_sm10x_tcgen05_guardrail_trap_col_being_dealloced_not_returned_by_alloc)
        /*002c*/ 	.word	0x00000000


	//----- nvinfo : EIATTR_FRAME_SIZE
	.align		4
.L_25:
        /*0030*/ 	.byte	0x04, 0x11
        /*0032*/ 	.short	(.L_27 - .L_26)
	.align		4
.L_26:
        /*0034*/ 	.word	index@(_ZN7cutlass13device_kernelINS_4gemm6kernel13GemmUniversalIN4cute5tupleIJiiiiEEENS1_10collective13CollectiveMmaINS1_35MainloopSm100TmaUmmaWarpSpecializedILi3ELi2ELi4ENS5_IJNS4_1CILi1EEESB_SB_EEEEENS5_IJNSA_ILi64EEESE_NSA_ILi128EEEEEEfNS5_IJlSB_lEEEfNS5_IJSB_llEEENS4_8TiledMMAINS4_8MMA_AtomIJNS4_17SM100_MMA_TF32_SSINS_10tfloat32_tESM_fLi64ELi64ELNS4_4UMMA5MajorE0ELSO_1ELNSN_7ScaleInE0ELSP_0EEEEEENS4_6LayoutISC_NS5_IJNSA_ILi0EEEST_ST_EEEEENS5_IJNS4_10UnderscoreESW_SW_EEEEENS4_13SM90_TMA_LOADENS4_14ComposedLayoutINS4_7SwizzleILi3ELi4ELi3EEENS4_18smem_ptr_flag_bitsILi32EEENSS_INS5_IJNSA_ILi8EEENSA_ILi32EEEEEENS5_IJS16_SB_EEEEEEEvNS4_8identityESZ_NS10_INS11_ILi2ELi5ELi2EEES14_NSS_INS5_IJS16_NSA_ILi4EEEEEENS5_IJSB_S16_EEEEEEEvS1B_EENS_8epilogue10collective18CollectiveEpilogueINS1J_23Sm100TmaWarpSpecializedILi3ELi2ELi16ELb1ELb0EEEJSG_NS5_IJNSS_ISE_SB_EENSS_IS16_SB_EEEEEfSH_fSH_NS1J_6fusion15FusionCallbacksIS1N_NS1R_17LinearCombinationIffffLNS_15FloatRoundStyleE2EEESG_S1Q_JEEENS4_5SM1004TMEM4LOAD26SM100_TMEM_LOAD_16dp128b8xESZ_S1A_NS4_17SM75_U32x4_LDSM_NENS4_14SM90_TMA_STOREES1A_NS4_17SM90_U32x4_STSM_NENS4_39AutoVectorizingCopyWithAssumedAlignmentILi128EEEEEEvvEEEEvNT_6ParamsE)
        /*0038*/ 	.word	0x00000000


	//----- nvinfo : EIATTR_MIN_STACK_SIZE
	.align		4
.L_27:
        /*003c*/ 	.byte	0x04, 0x12
        /*003e*/ 	.short	(.L_29 - .L_28)
	.align		4
.L_28:
        /*0040*/ 	.word	index@(_ZN7cutlass13device_kernelINS_4gemm6kernel13GemmUniversalIN4cute5tupleIJiiiiEEENS1_10collective13CollectiveMmaINS1_35MainloopSm100TmaUmmaWarpSpecializedILi3ELi2ELi4ENS5_IJNS4_1CILi1EEESB_SB_EEEEENS5_IJNSA_ILi64EEESE_NSA_ILi128EEEEEEfNS5_IJlSB_lEEEfNS5_IJSB_llEEENS4_8TiledMMAINS4_8MMA_AtomIJNS4_17SM100_MMA_TF32_SSINS_10tfloat32_tESM_fLi64ELi64ELNS4_4UMMA5MajorE0ELSO_1ELNSN_7ScaleInE0ELSP_0EEEEEENS4_6LayoutISC_NS5_IJNSA_ILi0EEEST_ST_EEEEENS5_IJNS4_10UnderscoreESW_SW_EEEEENS4_13SM90_TMA_LOADENS4_14ComposedLayoutINS4_7SwizzleILi3ELi4ELi3EEENS4_18smem_ptr_flag_bitsILi32EEENSS_INS5_IJNSA_ILi8EEENSA_ILi32EEEEEENS5_IJS16_SB_EEEEEEEvNS4_8identityESZ_NS10_INS11_ILi2ELi5ELi2EEES14_NSS_INS5_IJS16_NSA_ILi4EEEEEENS5_IJSB_S16_EEEEEEEvS1B_EENS_8epilogue10collective18CollectiveEpilogueINS1J_23Sm100TmaWarpSpecializedILi3ELi2ELi16ELb1ELb0EEEJSG_NS5_IJNSS_ISE_SB_EENSS_IS16_SB_EEEEEfSH_fSH_NS1J_6fusion15FusionCallbacksIS1N_NS1R_17LinearCombinationIffffLNS_15FloatRoundStyleE2EEESG_S1Q_JEEENS4_5SM1004TMEM4LOAD26SM100_TMEM_LOAD_16dp128b8xESZ_S1A_NS4_17SM75_U32x4_LDSM_NENS4_14SM90_TMA_STOREES1A_NS4_17SM90_U32x4_STSM_NENS4_39AutoVectorizingCopyWithAssumedAlignmentILi128EEEEEEvvEEEEvNT_6ParamsE)
        /*0044*/ 	.word	0x00000000
.L_29:


//--------------------- .nv.compat                --------------------------
	.section	.nv.compat,"",@"SHT_CUDA_COMPAT_INFO"
	.align	4
        /*0000*/ 	.byte	0x02, 0x09, 0x01, 0x00, 0x02, 0x02, 0x02, 0x00, 0x02, 0x05, 0x05, 0x00, 0x03, 0x07, 0x01, 0x01
        /*0010*/ 	.byte	0x02, 0x03, 0x01, 0x00, 0x02, 0x06, 0x01, 0x00, 0x04, 0x0b, 0x08, 0x00, 0x09, 0x00, 0x00, 0x00
        /*0020*/ 	.byte	0x00, 0x00, 0x00, 0x00


//--------------------- .nv.info._ZN7cutlass13device_kernelINS_4gemm6kernel13GemmUniversalIN4cute5tupleIJiiiiEEENS1_10collective13CollectiveMmaINS1_35MainloopSm100TmaUmmaWarpSpecializedILi3ELi2ELi4ENS5_IJNS4_1CILi1EEESB_SB_EEEEENS5_IJNSA_ILi64EEESE_NSA_ILi128EEEEEEfNS5_IJlSB_lEEEfNS5_IJSB_llEEENS4_8TiledMMAINS4_8MMA_AtomIJNS4_17SM100_MMA_TF32_SSINS_10tfloat32_tESM_fLi64ELi64ELNS4_4UMMA5MajorE0ELSO_1ELNSN_7ScaleInE0ELSP_0EEEEEENS4_6LayoutISC_NS5_IJNSA_ILi0EEEST_ST_EEEEENS5_IJNS4_10UnderscoreESW_SW_EEEEENS4_13SM90_TMA_LOADENS4_14ComposedLayoutINS4_7SwizzleILi3ELi4ELi3EEENS4_18smem_ptr_flag_bitsILi32EEENSS_INS5_IJNSA_ILi8EEENSA_ILi32EEEEEENS5_IJS16_SB_EEEEEEEvNS4_8identityESZ_NS10_INS11_ILi2ELi5ELi2EEES14_NSS_INS5_IJS16_NSA_ILi4EEEEEENS5_IJSB_S16_EEEEEEEvS1B_EENS_8epilogue10collective18CollectiveEpilogueINS1J_23Sm100TmaWarpSpecializedILi3ELi2ELi16ELb1ELb0EEEJSG_NS5_IJNSS_ISE_SB_EENSS_IS16_SB_EEEEEfSH_fSH_NS1J_6fusion15FusionCallbacksIS1N_NS1R_17LinearCombinationIffffLNS_15FloatRoundStyleE2EEESG_S1Q_JEEENS4_5SM1004TMEM4LOAD26SM100_TMEM_LOAD_16dp128b8xESZ_S1A_NS4_17SM75_U32x4_LDSM_NENS4_14SM90_TMA_STOREES1A_NS4_17SM90_U32x4_STSM_NENS4_39AutoVectorizingCopyWithAssumedAlignmentILi128EEEEEEvvEEEEvNT_6ParamsE --------------------------
	.section	.nv.info._ZN7cutlass13device_kernelINS_4gemm6kernel13GemmUniversalIN4cute5tupleIJiiiiEEENS1_10collective13CollectiveMmaINS1_35MainloopSm100TmaUmmaWarpSpecializedILi3ELi2ELi4ENS5_IJNS4_1CILi1EEESB_SB_EEEEENS5_IJNSA_ILi64EEESE_NSA_ILi128EEEEEEfNS5_IJlSB_lEEEfNS5_IJSB_llEEENS4_8TiledMMAINS4_8MMA_AtomIJNS4_17SM100_MMA_TF32_SSINS_10tfloat32_tESM_fLi64ELi64ELNS4_4UMMA5MajorE0ELSO_1ELNSN_7ScaleInE0ELSP_0EEEEEENS4_6LayoutISC_NS5_IJNSA_ILi0EEEST_ST_EEEEENS5_IJNS4_10UnderscoreESW_SW_EEEEENS4_13SM90_TMA_LOADENS4_14ComposedLayoutINS4_7SwizzleILi3ELi4ELi3EEENS4_18smem_ptr_flag_bitsILi32EEENSS_INS5_IJNSA_ILi8EEENSA_ILi32EEEEEENS5_IJS16_SB_EEEEEEEvNS4_8identityESZ_NS10_INS11_ILi2ELi5ELi2EEES14_NSS_INS5_IJS16_NSA_ILi4EEEEEENS5_IJSB_S16_EEEEEEEvS1B_EENS_8epilogue10collective18CollectiveEpilogueINS1J_23Sm100TmaWarpSpecializedILi3ELi2ELi16ELb1ELb0EEEJSG_NS5_IJNSS_ISE_SB_EENSS_IS16_SB_EEEEEfSH_fSH_NS1J_6fusion15FusionCallbacksIS1N_NS1R_17LinearCombinationIffffLNS_15FloatRoundStyleE2EEESG_S1Q_JEEENS4_5SM1004TMEM4LOAD26SM100_TMEM_LOAD_16dp128b8xESZ_S1A_NS4_17SM75_U32x4_LDSM_NENS4_14SM90_TMA_STOREES1A_NS4_17SM90_U32x4_STSM_NENS4_39AutoVectorizingCopyWithAssumedAlignmentILi128EEEEEEvvEEEEvNT_6ParamsE,"",@"SHT_CUDA_INFO"
	.sectionflags	@""
	.align	4


	//----- nvinfo : EIATTR_CUDA_API_VERSION
	.align		4
        /*0000*/ 	.byte	0x04, 0x37
        /*0002*/ 	.short	(.L_31 - .L_30)
.L_30:
        /*0004*/ 	.word	0x00000082


	//----- nvinfo : EIATTR_KPARAM_INFO
	.align		4
.L_31:
        /*0008*/ 	.byte	0x04, 0x17
        /*000a*/ 	.short	(.L_33 - .L_32)
.L_32:
        /*000c*/ 	.word	0x00000000
        /*0010*/ 	.short	0x0000
        /*0012*/ 	.short	0x0000
        /*0014*/ 	.byte	0x00, 0xf0, 0x01, 0x20


	//----- nvinfo : EIATTR_AT_ENTRY_FRAGMENTS
	.align		4
.L_33:
        /*0018*/ 	.byte	0x04, 0x4f
        /*001a*/ 	.short	(.L_35 - .L_34)


	//   ....[0]....
.L_34:
        /*001c*/ 	.word	0x00000006


	//----- nvinfo : EIATTR_RESERVED_SMEM_USED
	.align		4
.L_35:
        /*0020*/ 	.byte	0x01, 0x41
	.zero		2


	//----- nvinfo : EIATTR_SPARSE_MMA_MASK
	.align		4
        /*0024*/ 	.byte	0x03, 0x50
        /*0026*/ 	.short	0x0000


	//----- nvinfo : EIATTR_TCGEN05_1CTA_USED
	.align		4
        /*0028*/ 	.byte	0x01, 0x51
	.zero		2


	//----- nvinfo : EIATTR_MAXREG_COUNT
	.align		4
        /*002c*/ 	.byte	0x03, 0x1b
        /*002e*/ 	.short	0x00ff


	//----- nvinfo : EIATTR_NUM_BARRIERS
	.align		4
        /*0030*/ 	.byte	0x02, 0x4c
        /*0032*/ 	.byte	0x07
	.zero		1


	//----- nvinfo : EIATTR_EXTERNS
	.align		4
        /*0034*/ 	.byte	0x04, 0x0f
        /*0036*/ 	.short	(.L_37 - .L_36)


	//   ....[0]....
	.align		4
.L_36:
        /*0038*/ 	.word	index@(__assertfail)


	//----- nvinfo : EIATTR_MERCURY_ISA_VERSION
	.align		4
.L_37:
        /*003c*/ 	.byte	0x03, 0x5f
        /*003e*/ 	.short	0x0101


	//----- nvinfo : EIATTR_INT_WARP_WIDE_INSTR_OFFSETS
	.align		4
        /*0040*/ 	.byte	0x04, 0x31
        /*0042*/ 	.short	(.L_39 - .L_38)


	//   ....[0]....
.L_38:
        /*0044*/ 	.word	0x00002100


	//   ....[1]....
        /*0048*/ 	.word	0x00003fc0


	//   ....[2]....
        /*004c*/ 	.word	0x00003ff0


	//   ....[3]....
        /*0050*/ 	.word	0x00004010


	//   ....[4]....
        /*0054*/ 	.word	0x00004910


	//   ....[5]....
        /*0058*/ 	.word	0x000049b0


	//   ....[6]....
        /*005c*/ 	.word	0x00004bf0


	//   ....[7]....
        /*0060*/ 	.word	0x00004cb0


	//----- nvinfo : EIATTR_COOP_GROUP_MASK_REGIDS
	.align		4
.L_39:
        /*0064*/ 	.byte	0x04, 0x29
        /*0066*/ 	.short	(.L_41 - .L_40)


	//   ....[0]....
.L_40:
        /*0068*/ 	.word	0xffffffff


	//   ....[1]....
        /*006c*/ 	.word	0xffffffff


	//   ....[2]....
        /*0070*/ 	.word	0xffffffff


	//   ....[3]....
        /*0074*/ 	.word	0xffffffff


	//   ....[4]....
        /*0078*/ 	.word	0xffffffff


	//   ....[5]....
        /*007c*/ 	.word	0xffffffff


	//   ....[6]....
        /*0080*/ 	.word	0xffffffff


	//   ....[7]....
        /*0084*/ 	.word	0xffffffff


	//   ....[8]....
        /*0088*/ 	.word	0xffffffff


	//   ....[9]....
        /*008c*/ 	.word	0xffffffff


	//   ....[10]....
        /*0090*/ 	.word	0xffffffff


	//   ....[11]....
        /*0094*/ 	.word	0xffffffff


	//   ....[12]....
        /*0098*/ 	.word	0xffffffff


	//----- nvinfo : EIATTR_COOP_GROUP_INSTR_OFFSETS
	.align		4
.L_41:
        /*009c*/ 	.byte	0x04, 0x28
        /*009e*/ 	.short	(.L_43 - .L_42)


	//   ....[0]....
.L_42:
        /*00a0*/ 	.word	0x00000090


	//   ....[1]....
        /*00a4*/ 	.word	0x000004d0


	//   ....[2]....
        /*00a8*/ 	.word	0x00000620


	//   ....[3]....
        /*00ac*/ 	.word	0x000007a0


	//   ....[4]....
        /*00b0*/ 	.word	0x000008a0


	//   ....[5]....
        /*00b4*/ 	.word	0x00000a10


	//   ....[6]....
        /*00b8*/ 	.word	0x00000bb0


	//   ....[7]....
        /*00bc*/ 	.word	0x00001fe0


	//   ....[8]....
        /*00c0*/ 	.word	0x00002d30


	//   ....[9]....
        /*00c4*/ 	.word	0x00002f40


	//   ....[10]....
        /*00c8*/ 	.word	0x00002f70


	//   ....[11]....
        /*00cc*/ 	.word	0x00003e90


	//   ....[12]....
        /*00d0*/ 	.word	0x000040d0


	//----- nvinfo : EIATTR_VRC_CTA_INIT_COUNT
	.align		4
.L_43:
        /*00d4*/ 	.byte	0x02, 0x4a
        /*00d6*/ 	.byte	0x80
	.zero		1


	//----- nvinfo : EIATTR_SYSCALL_OFFSETS
	.align		4
        /*00d8*/ 	.byte	0x04, 0x46
        /*00da*/ 	.short	(.L_45 - .L_44)


	//   ....[0]....
.L_44:
        /*00dc*/ 	.word	0x00005920


	//   ....[1]....
        /*00e0*/ 	.word	0x00005a10


	//   ....[2]....
        /*00e4*/ 	.word	0x000062d0


	//   ....[3]....
        /*00e8*/ 	.word	0x00006b20


	//----- nvinfo : EIATTR_MBARRIER_INSTR_OFFSETS
	.align		4
.L_45:
        /*00ec*/ 	.byte	0x04, 0x39
        /*00ee*/ 	.short	(.L_47 - .L_46)


	//   ....[0]....
.L_46:
        /*00f0*/ 	.word	0x000005b0
        /*00f4*/ 	.word	0x000000ff
        /*00f8*/ 	.word	0x00000000
        /*00fc*/ 	.short	0x0100
        /*00fe*/ 	.byte	0x04
	.zero		1


	//   ....[1]....
        /*0100*/ 	.word	0x000005c0
        /*0104*/ 	.word	0x000000ff
        /*0108*/ 	.word	0x00000018
        /*010c*/ 	.short	0x0100
        /*010e*/ 	.byte	0x04
	.zero		1


	//   ....[2]....
        /*0110*/ 	.word	0x000005d0
        /*0114*/ 	.word	0x000000ff
        /*0118*/ 	.word	0x00000008
        /*011c*/ 	.short	0x0100
        /*011e*/ 	.byte	0x04
	.zero		1


	//   ....[3]....
        /*0120*/ 	.word	0x000005e0
        /*0124*/ 	.word	0x000000ff
        /*0128*/ 	.word	0x00000020
        /*012c*/ 	.short	0x0100
        /*012e*/ 	.byte	0x04
	.zero		1


	//   ....[4]....
        /*0130*/ 	.word	0x000005f0
        /*0134*/ 	.word	0x000000ff
        /*0138*/ 	.word	0x00000010
        /*013c*/ 	.short	0x0100
        /*013e*/ 	.byte	0x04
	.zero		1


	//   ....[5]....
        /*0140*/ 	.word	0x00000600
        /*0144*/ 	.word	0x000000ff
        /*0148*/ 	.word	0x00000028
        /*014c*/ 	.short	0x0100
        /*014e*/ 	.byte	0x04
	.zero		1


	//   ....[6]....
        /*0150*/ 	.word	0x00000730
        /*0154*/ 	.word	0x000000ff
        /*0158*/ 	.word	0x00000030
        /*015c*/ 	.short	0x0100
        /*015e*/ 	.byte	0x04
	.zero		1


	//   ....[7]....
        /*0160*/ 	.word	0x00000740
        /*0164*/ 	.word	0x000000ff
        /*0168*/ 	.word	0x00000048
        /*016c*/ 	.short	0x0100
        /*016e*/ 	.byte	0x04
	.zero		1


	//   ....[8]....
        /*0170*/ 	.word	0x00000750
        /*0174*/ 	.word	0x000000ff
        /*0178*/ 	.word	0x00000038
        /*017c*/ 	.short	0x0100
        /*017e*/ 	.byte	0x04
	.zero		1


	//   ....[9]....
        /*0180*/ 	.word	0x00000760
        /*0184*/ 	.word	0x000000ff
        /*0188*/ 	.word	0x00000050
        /*018c*/ 	.short	0x0100
        /*018e*/ 	.byte	0x04
	.zero		1


	//   ....[10]....
        /*0190*/ 	.word	0x00000770
        /*0194*/ 	.word	0x000000ff
        /*0198*/ 	.word	0x00000040
        /*019c*/ 	.short	0x0100
        /*019e*/ 	.byte	0x04
	.zero		1


	//   ....[11]....
        /*01a0*/ 	.word	0x00000780
        /*01a4*/ 	.word	0x000000ff
        /*01a8*/ 	.word	0x00000058
        /*01ac*/ 	.short	0x0100
        /*01ae*/ 	.byte	0x04
	.zero		1


	//   ....[12]....
        /*01b0*/ 	.word	0x00000870
        /*01b4*/ 	.word	0x000000ff
        /*01b8*/ 	.word	0x00000060
        /*01bc*/ 	.short	0x0100
        /*01be*/ 	.byte	0x06
	.zero		1


	//   ....[13]....
        /*01c0*/ 	.word	0x00000880
        /*01c4*/ 	.word	0x000000ff
        /*01c8*/ 	.word	0x00000068
        /*01cc*/ 	.short	0x0100
        /*01ce*/ 	.byte	0x06
	.zero		1


	//   ....[14]....
        /*01d0*/ 	.word	0x000009c0
        /*01d4*/ 	.word	0x000000ff
        /*01d8*/ 	.word	0x00000070
        /*01dc*/ 	.short	0x0100
        /*01de*/ 	.byte	0x06
	.zero		1


	//   ....[15]....
        /*01e0*/ 	.word	0x000009d0
        /*01e4*/ 	.word	0x000000ff
        /*01e8*/ 	.word	0x00000080
        /*01ec*/ 	.short	0x0100
        /*01ee*/ 	.byte	0x06
	.zero		1


	//   ....[16]....
        /*01f0*/ 	.word	0x000009e0
        /*01f4*/ 	.word	0x000000ff
        /*01f8*/ 	.word	0x00000078
        /*01fc*/ 	.short	0x0100
        /*01fe*/ 	.byte	0x06
	.zero		1


	//   ....[17]....
        /*0200*/ 	.word	0x000009f0
        /*0204*/ 	.word	0x000000ff
        /*0208*/ 	.word	0x00000088
        /*020c*/ 	.short	0x0100
        /*020e*/ 	.byte	0x06
	.zero		1


	//   ....[18]....
        /*0210*/ 	.word	0x00000b20
        /*0214*/ 	.word	0x000000ff
        /*0218*/ 	.word	0x00000090
        /*021c*/ 	.short	0x0100
        /*021e*/ 	.byte	0x04
	.zero		1


	//   ....[19]....
        /*0220*/ 	.word	0x00000b30
        /*0224*/ 	.word	0x000000ff
        /*0228*/ 	.word	0x000000b0
        /*022c*/ 	.short	0x0100
        /*022e*/ 	.byte	0x04
	.zero		1


	//   ....[20]....
        /*0230*/ 	.word	0x00000b40
        /*0234*/ 	.word	0x000000ff
        /*0238*/ 	.word	0x00000098
        /*023c*/ 	.short	0x0100
        /*023e*/ 	.byte	0x04
	.zero		1


	//   ....[21]....
        /*0240*/ 	.word	0x00000b50
        /*0244*/ 	.word	0x000000ff
        /*0248*/ 	.word	0x000000b8
        /*024c*/ 	.short	0x0100
        /*024e*/ 	.byte	0x04
	.zero		1


	//   ....[22]....
        /*0250*/ 	.word	0x00000b60
        /*0254*/ 	.word	0x000000ff
        /*0258*/ 	.word	0x000000a0
        /*025c*/ 	.short	0x0100
        /*025e*/ 	.byte	0x04
	.zero		1


	//   ....[23]....
        /*0260*/ 	.word	0x00000b70
        /*0264*/ 	.word	0x000000ff
        /*0268*/ 	.word	0x000000c0
        /*026c*/ 	.short	0x0100
        /*026e*/ 	.byte	0x04
	.zero		1


	//   ....[24]....
        /*0270*/ 	.word	0x00000b80
        /*0274*/ 	.word	0x000000ff
        /*0278*/ 	.word	0x000000a8
        /*027c*/ 	.short	0x0100
        /*027e*/ 	.byte	0x04
	.zero		1


	//   ....[25]....
        /*0280*/ 	.word	0x00000b90
        /*0284*/ 	.word	0x000000ff
        /*0288*/ 	.word	0x000000c8
        /*028c*/ 	.short	0x0100
        /*028e*/ 	.byte	0x04
	.zero		1


	//   ....[26]....
        /*0290*/ 	.word	0x00000c80
        /*0294*/ 	.word	0x000000ff
        /*0298*/ 	.word	0x000000d0
        /*029c*/ 	.short	0x0100
        /*029e*/ 	.byte	0x04
	.zero		1


	//   ....[27]....
        /*02a0*/ 	.word	0x00000c90
        /*02a4*/ 	.word	0x000000ff
        /*02a8*/ 	.word	0x000000e0
        /*02ac*/ 	.short	0x0100
        /*02ae*/ 	.byte	0x04
	.zero		1


	//   ....[28]....
        /*02b0*/ 	.word	0x00000ca0
        /*02b4*/ 	.word	0x000000ff
        /*02b8*/ 	.word	0x000000d8
        /*02bc*/ 	.short	0x0100
        /*02be*/ 	.byte	0x04
	.zero		1


	//   ....[29]....
        /*02c0*/ 	.word	0x00000cb0
        /*02c4*/ 	.word	0x000000ff
        /*02c8*/ 	.word	0x000000e8
        /*02cc*/ 	.short	0x0100
        /*02ce*/ 	.byte	0x04
	.zero		1


	//   ....[30]....
        /*02d0*/ 	.word	0x00001580
        /*02d4*/ 	.word	0x00000002
        /*02d8*/ 	.word	0x000000e0
        /*02dc*/ 	.short	0x010a
        /*02de*/ 	.byte	0xff
	.zero		1


	//   ....[31]....
        /*02e0*/ 	.word	0x000015b0
        /*02e4*/ 	.word	0x00000002
        /*02e8*/ 	.word	0x000000d0
        /*02ec*/ 	.short	0x0101
        /*02ee*/ 	.byte	0xff
	.zero		1


	//   ....[32]....
        /*02f0*/ 	.word	0x00001680
        /*02f4*/ 	.word	0x000000ff
        /*02f8*/ 	.word	0x00000018
        /*02fc*/ 	.short	0x010a
        /*02fe*/ 	.byte	0x04
	.zero		1


	//   ....[33]....
        /*0300*/ 	.word	0x00001730
        /*0304*/ 	.word	0x000000ff
        /*0308*/ 	.word	0x00000018
        /*030c*/ 	.short	0x010a
        /*030e*/ 	.byte	0x31
	.zero		1


	//   ....[34]....
        /*0310*/ 	.word	0x00001830
        /*0314*/ 	.word	0x000000ff
        /*0318*/ 	.word	0x00000018
        /*031c*/ 	.short	0x010a
        /*031e*/ 	.byte	0x04
	.zero		1


	//   ....[35]....
        /*0320*/ 	.word	0x00001b40
        /*0324*/ 	.word	0x000000ff
        /*0328*/ 	.word	0x00000068
        /*032c*/ 	.short	0x0101
        /*032e*/ 	.byte	0x0e
	.zero		1


	//   ....[36]....
        /*0330*/ 	.word	0x00001b60
        /*0334*/ 	.word	0x000000ff
        /*0338*/ 	.word	0x00000018
        /*033c*/ 	.short	0x010a
        /*033e*/ 	.byte	0x04
	.zero		1


	//   ....[37]....
        /*0340*/ 	.word	0x00001bf0
        /*0344*/ 	.word	0x000000ff
        /*0348*/ 	.word	0x00000018
        /*034c*/ 	.short	0x010a
        /*034e*/ 	.byte	0x31
	.zero		1


	//   ....[38]....
        /*0350*/ 	.word	0x00001cf0
        /*0354*/ 	.word	0x000000ff
        /*0358*/ 	.word	0x00000018
        /*035c*/ 	.short	0x010a
        /*035e*/ 	.byte	0x04
	.zero		1


	//   ....[39]....
        /*0360*/ 	.word	0x00002010
        /*0364*/ 	.word	0x00000002
        /*0368*/ 	.word	0x00000070
        /*036c*/ 	.short	0x010a
        /*036e*/ 	.byte	0xff
	.zero		1


	//   ....[40]....
        /*0370*/ 	.word	0x000020d0
        /*0374*/ 	.word	0x00000002
        /*0378*/ 	.word	0x00000000
        /*037c*/ 	.short	0x0101
        /*037e*/ 	.byte	0xff
	.zero		1


	//   ....[41]....
        /*0380*/ 	.word	0x00002630
        /*0384*/ 	.word	0x000000ff
        /*0388*/ 	.word	0x00000000
        /*038c*/ 	.short	0x010a
        /*038e*/ 	.byte	0x04
	.zero		1


	//   ....[42]....
        /*0390*/ 	.word	0x000026c0
        /*0394*/ 	.word	0x000000ff
        /*0398*/ 	.word	0x00000000
        /*039c*/ 	.short	0x010a
        /*039e*/ 	.byte	0x05
	.zero		1


	//   ....[43]....
        /*03a0*/ 	.word	0x00002760
        /*03a4*/ 	.word	0x00000000
        /*03a8*/ 	.word	0x00000000
        /*03ac*/ 	.short	0x010a
        /*03ae*/ 	.byte	0xff
	.zero		1


	//   ....[44]....
        /*03b0*/ 	.word	0x00002880
        /*03b4*/ 	.word	0x00000000
        /*03b8*/ 	.word	0x000000d0
        /*03bc*/ 	.short	0x010a
        /*03be*/ 	.byte	0xff
	.zero		1


	//   ....[45]....
        /*03c0*/ 	.word	0x000028f0
        /*03c4*/ 	.word	0x00000000
        /*03c8*/ 	.word	0x00000000
        /*03cc*/ 	.short	0x0101
        /*03ce*/ 	.byte	0xff
	.zero		1


	//   ....[46]....
        /*03d0*/ 	.word	0x00002910
        /*03d4*/ 	.word	0x000000ff
        /*03d8*/ 	.word	0x00000080
        /*03dc*/ 	.short	0x010a
        /*03de*/ 	.byte	0x04
	.zero		1


	//   ....[47]....
        /*03e0*/ 	.word	0x00002a30
        /*03e4*/ 	.word	0x00000000
        /*03e8*/ 	.word	0x00000070
        /*03ec*/ 	.short	0x010a
        /*03ee*/ 	.byte	0xff
	.zero		1


	//   ....[48]....
        /*03f0*/ 	.word	0x00002b30
        /*03f4*/ 	.word	0x00000000
        /*03f8*/ 	.word	0x00000000
        /*03fc*/ 	.short	0x0101
        /*03fe*/ 	.byte	0xff
	.zero		1


	//   ....[49]....
        /*0400*/ 	.word	0x00002bc0
        /*0404*/ 	.word	0x000000ff
        /*0408*/ 	.word	0x00000080
        /*040c*/ 	.short	0x0106
        /*040e*/ 	.byte	0x04
	.zero		1


	//   ....[50]....
        /*0410*/ 	.word	0x00002be0
        /*0414*/ 	.word	0x000000ff
        /*0418*/ 	.word	0x00000080
        /*041c*/ 	.short	0x010a
        /*041e*/ 	.byte	0x04
	.zero		1


	//   ....[51]....
        /*0420*/ 	.word	0x00002c70
        /*0424*/ 	.word	0x000000ff
        /*0428*/ 	.word	0x00000080
        /*042c*/ 	.short	0x0106
        /*042e*/ 	.byte	0x07
	.zero		1


	//   ....[52]....
        /*0430*/ 	.word	0x00002cb0
        /*0434*/ 	.word	0x00000000
        /*0438*/ 	.word	0x00000080
        /*043c*/ 	.short	0x010a
        /*043e*/ 	.byte	0xff
	.zero		1


	//   ....[53]....
        /*0440*/ 	.word	0x000031c0
        /*0444*/ 	.word	0x00000000
        /*0448*/ 	.word	0x00000070
        /*044c*/ 	.short	0x010a
        /*044e*/ 	.byte	0xff
	.zero		1


	//   ....[54]....
        /*0450*/ 	.word	0x000032d0
        /*0454*/ 	.word	0x00000003
        /*0458*/ 	.word	0x00000000
        /*045c*/ 	.short	0x0101
        /*045e*/ 	.byte	0xff
	.zero		1


	//   ....[55]....
        /*0460*/ 	.word	0x000032e0
        /*0464*/ 	.word	0x000000ff
        /*0468*/ 	.word	0x00000000
        /*046c*/ 	.short	0x010a
        /*046e*/ 	.byte	0x04
	.zero		1


	//   ....[56]....
        /*0470*/ 	.word	0x00003360
        /*0474*/ 	.word	0x000000ff
        /*0478*/ 	.word	0x000000b0
        /*047c*/ 	.short	0x010a
        /*047e*/ 	.byte	0x4b
	.zero		1


	//   ....[57]....
        /*0480*/ 	.word	0x00003440
        /*0484*/ 	.word	0x000000ff
        /*0488*/ 	.word	0x00000000
        /*048c*/ 	.short	0x010a
        /*048e*/ 	.byte	0x05
	.zero		1


	//   ....[58]....
        /*0490*/ 	.word	0x00003590
        /*0494*/ 	.word	0x000000ff
        /*0498*/ 	.word	0x00000000
        /*049c*/ 	.short	0x010a
        /*049e*/ 	.byte	0x07
	.zero		1


	//   ....[59]....
        /*04a0*/ 	.word	0x00003cc0
        /*04a4*/ 	.word	0x000000ff
        /*04a8*/ 	.word	0x00000000
        /*04ac*/ 	.short	0x010a
        /*04ae*/ 	.byte	0x04
	.zero		1


	//   ....[60]....
        /*04b0*/ 	.word	0x00003d50
        /*04b4*/ 	.word	0x000000ff
        /*04b8*/ 	.word	0x00000000
        /*04bc*/ 	.short	0x010a
        /*04be*/ 	.byte	0x05
	.zero		1


	//   ....[61]....
        /*04c0*/ 	.word	0x00003de0
        /*04c4*/ 	.word	0x000000ff
        /*04c8*/ 	.word	0x00000000
        /*04cc*/ 	.short	0x010a
        /*04ce*/ 	.byte	0x05
	.zero		1


	//   ....[62]....
        /*04d0*/ 	.word	0x00003e70
        /*04d4*/ 	.word	0x000000ff
        /*04d8*/ 	.word	0x00000000
        /*04dc*/ 	.short	0x010a
        /*04de*/ 	.byte	0x04
	.zero		1


	//   ....[63]....
        /*04e0*/ 	.word	0x000042b0
        /*04e4*/ 	.word	0x00000000
        /*04e8*/ 	.word	0x00000070
        /*04ec*/ 	.short	0x010a
        /*04ee*/ 	.byte	0xff
	.zero		1


	//   ....[64]....
        /*04f0*/ 	.word	0x00004370
        /*04f4*/ 	.word	0x00000000
        /*04f8*/ 	.word	0x00000000
        /*04fc*/ 	.short	0x0101
        /*04fe*/ 	.byte	0xff
	.zero		1


	//   ....[65]....
        /*0500*/ 	.word	0x00004690
        /*0504*/ 	.word	0x000000ff
        /*0508*/ 	.word	0x00000068
        /*050c*/ 	.short	0x010a
        /*050e*/ 	.byte	0x0d
	.zero		1


	//   ....[66]....
        /*0510*/ 	.word	0x000048b0
        /*0514*/ 	.word	0x000000ff
        /*0518*/ 	.word	0x00000048
        /*051c*/ 	.short	0x010a
        /*051e*/ 	.byte	0x04
	.zero		1


	//   ....[67]....
        /*0520*/ 	.word	0x00004ab0
        /*0524*/ 	.word	0x000000ff
        /*0528*/ 	.word	0x00000030
        /*052c*/ 	.short	0x010b
        /*052e*/ 	.byte	0x04
	.zero		1


	//   ....[68]....
        /*0530*/ 	.word	0x00004b00
        /*0534*/ 	.word	0x000000ff
        /*0538*/ 	.word	0x00000000
        /*053c*/ 	.short	0x0101
        /*053e*/ 	.byte	0x0e
	.zero		1


	//   ....[69]....
        /*0540*/ 	.word	0x00004b40
        /*0544*/ 	.word	0x000000ff
        /*0548*/ 	.word	0x00000048
        /*054c*/ 	.short	0x010a
        /*054e*/ 	.byte	0x06
	.zero		1


	//   ....[70]....
        /*0550*/ 	.word	0x00004d80
        /*0554*/ 	.word	0x000000ff
        /*0558*/ 	.word	0x00000030
        /*055c*/ 	.short	0x010b
        /*055e*/ 	.byte	0x06
	.zero		1


	//   ....[71]....
        /*0560*/ 	.word	0x00004d90
        /*0564*/ 	.word	0x000000ff
        /*0568*/ 	.word	0x00000000
        /*056c*/ 	.short	0x0101
        /*056e*/ 	.byte	0x04
	.zero		1


	//   ....[72]....
        /*0570*/ 	.word	0x00004e40
        /*0574*/ 	.word	0x000000ff
        /*0578*/ 	.word	0x00000000
        /*057c*/ 	.short	0x010a
        /*057e*/ 	.byte	0x04
	.zero		1


	//   ....[73]....
        /*0580*/ 	.word	0x00004ed0
        /*0584*/ 	.word	0x000000ff
        /*0588*/ 	.word	0x00000000
        /*058c*/ 	.short	0x010a
        /*058e*/ 	.byte	0x05
	.zero		1


	//   ....[74]....
        /*0590*/ 	.word	0x00004f70
        /*0594*/ 	.word	0x00000000
        /*0598*/ 	.word	0x00000000
        /*059c*/ 	.short	0x010a
        /*059e*/ 	.byte	0xff
	.zero		1


	//   ....[75]....
        /*05a0*/ 	.word	0x000052f0
        /*05a4*/ 	.word	0x00000000
        /*05a8*/ 	.word	0x00000070
        /*05ac*/ 	.short	0x010a
        /*05ae*/ 	.byte	0xff
	.zero		1


	//   ....[76]....
        /*05b0*/ 	.word	0x00005400
        /*05b4*/ 	.word	0x00000000
        /*05b8*/ 	.word	0x00000000
        /*05bc*/ 	.short	0x0101
        /*05be*/ 	.byte	0xff
	.zero		1


	//   ....[77]....
        /*05c0*/ 	.word	0x00005e50
        /*05c4*/ 	.word	0x00000002
        /*05c8*/ 	.word	0x00000030
        /*05cc*/ 	.short	0x010a
        /*05ce*/ 	.byte	0xff
	.zero		1


	//   ....[78]....
        /*05d0*/ 	.word	0x00005e90
        /*05d4*/ 	.word	0x00000052
        /*05d8*/ 	.word	0x00000090
        /*05dc*/ 	.short	0x010a
        /*05de*/ 	.byte	0xff
	.zero		1


	//   ....[79]....
        /*05e0*/ 	.word	0x00005f80
        /*05e4*/ 	.word	0x00000002
        /*05e8*/ 	.word	0x00000030
        /*05ec*/ 	.short	0x010a
        /*05ee*/ 	.byte	0xff
	.zero		1


	//   ....[80]....
        /*05f0*/ 	.word	0x000061b0
        /*05f4*/ 	.word	0x00000052
        /*05f8*/ 	.word	0x00000090
        /*05fc*/ 	.short	0x010a
        /*05fe*/ 	.byte	0xff
	.zero		1


	//   ....[81]....
        /*0600*/ 	.word	0x00006840
        /*0604*/ 	.word	0x00000000
        /*0608*/ 	.word	0x00000000
        /*060c*/ 	.short	0x0101
        /*060e*/ 	.byte	0xff
	.zero		1


	//   ....[82]....
        /*0610*/ 	.word	0x00006850
        /*0614*/ 	.word	0x00000002
        /*0618*/ 	.word	0x00000030
        /*061c*/ 	.short	0x010a
        /*061e*/ 	.byte	0xff
	.zero		1


	//   ....[83]....
        /*0620*/ 	.word	0x00006920
        /*0624*/ 	.word	0x00000002
        /*0628*/ 	.word	0x00000030
        /*062c*/ 	.short	0x010a
        /*062e*/ 	.byte	0xff
	.zero		1


	//   ....[84]....
        /*0630*/ 	.word	0x00006c10
        /*0634*/ 	.word	0x000000ff
        /*0638*/ 	.word	0x00000000
        /*063c*/ 	.short	0x0101
        /*063e*/ 	.byte	0x04
	.zero		1


	//   ....[85]....
        /*0640*/ 	.word	0x00007120
        /*0644*/ 	.word	0x00000000
        /*0648*/ 	.word	0x00000000
        /*064c*/ 	.short	0x0101
        /*064e*/ 	.byte	0xff
	.zero		1


	//   ....[86]....
        /*0650*/ 	.word	0x00007390
        /*0654*/ 	.word	0x000000ff
        /*0658*/ 	.word	0x00000000
        /*065c*/ 	.short	0x0101
        /*065e*/ 	.byte	0x04
	.zero		1


	//   ....[87]....
        /*0660*/ 	.word	0x000073b0
        /*0664*/ 	.word	0x00000002
        /*0668*/ 	.word	0x000000e0
        /*066c*/ 	.short	0x010a
        /*066e*/ 	.byte	0xff
	.zero		1


	//   ....[88]....
        /*0670*/ 	.word	0x00007410
        /*0674*/ 	.word	0x00000002
        /*0678*/ 	.word	0x00000018
        /*067c*/ 	.short	0x010a
        /*067e*/ 	.byte	0xff
	.zero		1


	//   ....[89]....
        /*0680*/ 	.word	0x00007470
        /*0684*/ 	.word	0x00000002
        /*0688*/ 	.word	0x00000018
        /*068c*/ 	.short	0x010a
        /*068e*/ 	.byte	0xff
	.zero		1


	//   ....[90]....
        /*0690*/ 	.word	0x000074c0
        /*0694*/ 	.word	0x00000002
        /*0698*/ 	.word	0x00000070
        /*069c*/ 	.short	0x010a
        /*069e*/ 	.byte	0xff
	.zero		1


	//   ....[91]....
        /*06a0*/ 	.word	0x00007520
        /*06a4*/ 	.word	0x00000000
        /*06a8*/ 	.word	0x00000000
        /*06ac*/ 	.short	0x010a
        /*06ae*/ 	.byte	0xff
	.zero		1


	//   ....[92]....
        /*06b0*/ 	.word	0x00007580
        /*06b4*/ 	.word	0x00000000
        /*06b8*/ 	.word	0x00000000
        /*06bc*/ 	.short	0x010a
        /*06be*/ 	.byte	0xff
	.zero		1


	//   ....[93]....
        /*06c0*/ 	.word	0x000075d0
        /*06c4*/ 	.word	0x00000000
        /*06c8*/ 	.word	0x000000d0
        /*06cc*/ 	.short	0x010a
        /*06ce*/ 	.byte	0xff
	.zero		1


	//   ....[94]....
        /*06d0*/ 	.word	0x00007630
        /*06d4*/ 	.word	0x00000000
        /*06d8*/ 	.word	0x00000080
        /*06dc*/ 	.short	0x010a
        /*06de*/ 	.byte	0xff
	.zero		1


	//   ....[95]....
        /*06e0*/ 	.word	0x00007680
        /*06e4*/ 	.word	0x00000000
        /*06e8*/ 	.word	0x00000070
        /*06ec*/ 	.short	0x010a
        /*06ee*/ 	.byte	0xff
	.zero		1


	//   ....[96]....
        /*06f0*/ 	.word	0x000076e0
        /*06f4*/ 	.word	0x00000000
        /*06f8*/ 	.word	0x00000080
        /*06fc*/ 	.short	0x010a
        /*06fe*/ 	.byte	0xff
	.zero		1


	//   ....[97]....
        /*0700*/ 	.word	0x00007730
        /*0704*/ 	.word	0x00000000
        /*0708*/ 	.word	0x00000070
        /*070c*/ 	.short	0x010a
        /*070e*/ 	.byte	0xff
	.zero		1


	//   ....[98]....
        /*0710*/ 	.word	0x00007790
        /*0714*/ 	.word	0x00000002
        /*0718*/ 	.word	0x000000b0
        /*071c*/ 	.short	0x010a
        /*071e*/ 	.byte	0xff
	.zero		1


	//   ....[99]....
        /*0720*/ 	.word	0x000077f0
        /*0724*/ 	.word	0x00000000
        /*0728*/ 	.word	0x00000000
        /*072c*/ 	.short	0x010a
        /*072e*/ 	.byte	0xff
	.zero		1


	//   ....[100]....
        /*0730*/ 	.word	0x00007850
        /*0734*/ 	.word	0x00000000
        /*0738*/ 	.word	0x00000000
        /*073c*/ 	.short	0x010a
        /*073e*/ 	.byte	0xff
	.zero		1


	//   ....[101]....
        /*0740*/ 	.word	0x000078b0
        /*0744*/ 	.word	0x00000000
        /*0748*/ 	.word	0x00000000
        /*074c*/ 	.short	0x010a
        /*074e*/ 	.byte	0xff
	.zero		1


	//   ....[102]....
        /*0750*/ 	.word	0x00007910
        /*0754*/ 	.word	0x00000000
        /*0758*/ 	.word	0x00000000
        /*075c*/ 	.short	0x010a
        /*075e*/ 	.byte	0xff
	.zero		1


	//   ....[103]....
        /*0760*/ 	.word	0x00007970
        /*0764*/ 	.word	0x00000000
        /*0768*/ 	.word	0x00000000
        /*076c*/ 	.short	0x010a
        /*076e*/ 	.byte	0xff
	.zero		1


	//   ....[104]....
        /*0770*/ 	.word	0x000079c0
        /*0774*/ 	.word	0x00000000
        /*0778*/ 	.word	0x00000070
        /*077c*/ 	.short	0x010a
        /*077e*/ 	.byte	0xff
	.zero		1


	//   ....[105]....
        /*0780*/ 	.word	0x00007a20
        /*0784*/ 	.word	0x00000000
        /*0788*/ 	.word	0x00000068
        /*078c*/ 	.short	0x010a
        /*078e*/ 	.byte	0xff
	.zero		1


	//   ....[106]....
        /*0790*/ 	.word	0x00007a80
        /*0794*/ 	.word	0x00000000
        /*0798*/ 	.word	0x00000048
        /*079c*/ 	.short	0x010a
        /*079e*/ 	.byte	0xff
	.zero		1


	//   ....[107]....
        /*07a0*/ 	.word	0x00007ae0
        /*07a4*/ 	.word	0x00000000
        /*07a8*/ 	.word	0x00000048
        /*07ac*/ 	.short	0x010a
        /*07ae*/ 	.byte	0xff
	.zero		1


	//   ....[108]....
        /*07b0*/ 	.word	0x00007b40
        /*07b4*/ 	.word	0x00000000
        /*07b8*/ 	.word	0x00000000
        /*07bc*/ 	.short	0x010a
        /*07be*/ 	.byte	0xff
	.zero		1


	//   ....[109]....
        /*07c0*/ 	.word	0x00007ba0
        /*07c4*/ 	.word	0x00000000
        /*07c8*/ 	.word	0x00000000
        /*07cc*/ 	.short	0x010a
        /*07ce*/ 	.byte	0xff
	.zero		1


	//   ....[110]....
        /*07d0*/ 	.word	0x00007bf0
        /*07d4*/ 	.word	0x00000000
        /*07d8*/ 	.word	0x00000070
        /*07dc*/ 	.short	0x010a
        /*07de*/ 	.byte	0xff
	.zero		1


	//   ....[111]....
        /*07e0*/ 	.word	0x00007c40
        /*07e4*/ 	.word	0x00000002
        /*07e8*/ 	.word	0x00000030
        /*07ec*/ 	.short	0x010a
        /*07ee*/ 	.byte	0xff
	.zero		1


	//   ....[112]....
        /*07f0*/ 	.word	0x00007c90
        /*07f4*/ 	.word	0x00000052
        /*07f8*/ 	.word	0x00000090
        /*07fc*/ 	.short	0x010a
        /*07fe*/ 	.byte	0xff
	.zero		1


	//   ....[113]....
        /*0800*/ 	.word	0x00007ce0
        /*0804*/ 	.word	0x00000002
        /*0808*/ 	.word	0x00000030
        /*080c*/ 	.short	0x010a
        /*080e*/ 	.byte	0xff
	.zero		1


	//----- nvinfo : EIATTR_NUM_MBARRIERS
	.align		4
.L_47:
        /*0810*/ 	.byte	0x03, 0x38
        /*0812*/ 	.short	0x001e


	//----- nvinfo : EIATTR_EXIT_INSTR_OFFSETS
	.align		4
        /*0814*/ 	.byte	0x04, 0x1c
        /*0816*/ 	.short	(.L_49 - .L_48)


	//   ....[0]....
.L_48:
        /*0818*/ 	.word	0x00002790


	//   ....[1]....
        /*081c*/ 	.word	0x00002c80


	//   ....[2]....
        /*0820*/ 	.word	0x00002ce0


	//   ....[3]....
        /*0824*/ 	.word	0x000040e0


	//   ....[4]....
        /*0828*/ 	.word	0x00004fa0


	//   ....[5]....
        /*082c*/ 	.word	0x00004fe0


	//   ....[6]....
        /*0830*/ 	.word	0x00007280


	//   ....[7]....
        /*0834*/ 	.word	0x00007300


	//   ....[8]....
        /*0838*/ 	.word	0x00007330


	//   ....[9]....
        /*083c*/ 	.word	0x000073a0


	//----- nvinfo : EIATTR_MAX_THREADS
	.align		4
.L_49:
        /*0840*/ 	.byte	0x04, 0x05
        /*0842*/ 	.short	(.L_51 - .L_50)
.L_50:
        /*0844*/ 	.word	0x00000100
        /*0848*/ 	.word	0x00000001
        /*084c*/ 	.word	0x00000001


	//----- nvinfo : EIATTR_CRS_STACK_SIZE
	.align		4
.L_51:
        /*0850*/ 	.byte	0x04, 0x1e
        /*0852*/ 	.short	(.L_53 - .L_52)
.L_52:
        /*0854*/ 	.word	0x00000000


	//----- nvinfo : EIATTR_CBANK_PARAM_SIZE
	.align		4
.L_53:
        /*0858*/ 	.byte	0x03, 0x19
        /*085a*/ 	.short	0x0800


	//----- nvinfo : EIATTR_PARAM_CBANK
	.align		4
        /*085c*/ 	.byte	0x04, 0x0a
        /*085e*/ 	.short	(.L_55 - .L_54)
	.align		4
.L_54:
        /*0860*/ 	.word	index@(.nv.constant0._ZN7cutlass13device_kernelINS_4gemm6kernel13GemmUniversalIN4cute5tupleIJiiiiEEENS1_10collective13CollectiveMmaINS1_35MainloopSm100TmaUmmaWarpSpecializedILi3ELi2ELi4ENS5_IJNS4_1CILi1EEESB_SB_EEEEENS5_IJNSA_ILi64EEESE_NSA_ILi128EEEEEEfNS5_IJlSB_lEEEfNS5_IJSB_llEEENS4_8TiledMMAINS4_8MMA_AtomIJNS4_17SM100_MMA_TF32_SSINS_10tfloat32_tESM_fLi64ELi64ELNS4_4UMMA5MajorE0ELSO_1ELNSN_7ScaleInE0ELSP_0EEEEEENS4_6LayoutISC_NS5_IJNSA_ILi0EEEST_ST_EEEEENS5_IJNS4_10UnderscoreESW_SW_EEEEENS4_13SM90_TMA_LOADENS4_14ComposedLayoutINS4_7SwizzleILi3ELi4ELi3EEENS4_18smem_ptr_flag_bitsILi32EEENSS_INS5_IJNSA_ILi8EEENSA_ILi32EEEEEENS5_IJS16_SB_EEEEEEEvNS4_8identityESZ_NS10_INS11_ILi2ELi5ELi2EEES14_NSS_INS5_IJS16_NSA_ILi4EEEEEENS5_IJSB_S16_EEEEEEEvS1B_EENS_8epilogue10collective18CollectiveEpilogueINS1J_23Sm100TmaWarpSpecializedILi3ELi2ELi16ELb1ELb0EEEJSG_NS5_IJNSS_ISE_SB_EENSS_IS16_SB_EEEEEfSH_fSH_NS1J_6fusion15FusionCallbacksIS1N_NS1R_17LinearCombinationIffffLNS_15FloatRoundStyleE2EEESG_S1Q_JEEENS4_5SM1004TMEM4LOAD26SM100_TMEM_LOAD_16dp128b8xESZ_S1A_NS4_17SM75_U32x4_LDSM_NENS4_14SM90_TMA_STOREES1A_NS4_17SM90_U32x4_STSM_NENS4_39AutoVectorizingCopyWithAssumedAlignmentILi128EEEEEEvvEEEEvNT_6ParamsE)
        /*0864*/ 	.short	0x0380
        /*0866*/ 	.short	0x0800


	//----- nvinfo : EIATTR_SW_WAR
	.align		4
.L_55:
        /*0868*/ 	.byte	0x04, 0x36
        /*086a*/ 	.short	(.L_57 - .L_56)
.L_56:
        /*086c*/ 	.word	0x00000008
.L_57:


//--------------------- .nv.callgraph             --------------------------
	.section	.nv.callgraph,"",@"SHT_CUDA_CALLGRAPH"
	.align	4
	.sectionentsize	8
	.align		4
        /*0000*/ 	.word	0x00000000
	.align		4
        /*0004*/ 	.word	0xffffffff
	.align		4
        /*0008*/ 	.word	index@(_ZN7cutlass13device_kernelINS_4gemm6kernel13GemmUniversalIN4cute5tupleIJiiiiEEENS1_10collective13CollectiveMmaINS1_35MainloopSm100TmaUmmaWarpSpecializedILi3ELi2ELi4ENS5_IJNS4_1CILi1EEESB_SB_EEEEENS5_IJNSA_ILi64EEESE_NSA_ILi128EEEEEEfNS5_IJlSB_lEEEfNS5_IJSB_llEEENS4_8TiledMMAINS4_8MMA_AtomIJNS4_17SM100_MMA_TF32_SSINS_10tfloat32_tESM_fLi64ELi64ELNS4_4UMMA5MajorE0ELSO_1ELNSN_7ScaleInE0ELSP_0EEEEEENS4_6LayoutISC_NS5_IJNSA_ILi0EEEST_ST_EEEEENS5_IJNS4_10UnderscoreESW_SW_EEEEENS4_13SM90_TMA_LOADENS4_14ComposedLayoutINS4_7SwizzleILi3ELi4ELi3EEENS4_18smem_ptr_flag_bitsILi32EEENSS_INS5_IJNSA_ILi8EEENSA_ILi32EEEEEENS5_IJS16_SB_EEEEEEEvNS4_8identityESZ_NS10_INS11_ILi2ELi5ELi2EEES14_NSS_INS5_IJS16_NSA_ILi4EEEEEENS5_IJSB_S16_EEEEEEEvS1B_EENS_8epilogue10collective18CollectiveEpilogueINS1J_23Sm100TmaWarpSpecializedILi3ELi2ELi16ELb1ELb0EEEJSG_NS5_IJNSS_ISE_SB_EENSS_IS16_SB_EEEEEfSH_fSH_NS1J_6fusion15FusionCallbacksIS1N_NS1R_17LinearCombinationIffffLNS_15FloatRoundStyleE2EEESG_S1Q_JEEENS4_5SM1004TMEM4LOAD26SM100_TMEM_LOAD_16dp128b8xESZ_S1A_NS4_17SM75_U32x4_LDSM_NENS4_14SM90_TMA_STOREES1A_NS4_17SM90_U32x4_STSM_NENS4_39AutoVectorizingCopyWithAssumedAlignmentILi128EEEEEEvvEEEEvNT_6ParamsE)
	.align		4
        /*000c*/ 	.word	index@(__assertfail)
	.align		4
        /*0010*/ 	.word	0x00000000
	.align		4
        /*0014*/ 	.word	0xfffffffe
	.align		4
        /*0018*/ 	.word	0x00000000
	.align		4
        /*001c*/ 	.word	0xfffffffd
	.align		4
        /*0020*/ 	.word	0x00000000
	.align		4
        /*0024*/ 	.word	0xfffffffc


//--------------------- .nv.constant4             --------------------------
	.section	.nv.constant4,"a",@progbits
	.align	8
	.align		8
.nv.constant4:
        /*0000*/ 	.dword	__assertfail
	.align		8
        /*0008*/ 	.dword	__unnamed_1
	.align		8
        /*0010*/ 	.dword	__unnamed_2
	.align		8
        /*0018*/ 	.dword	_ZN40_INTERNAL_c0f5b5b7_4_k_cu_e033bd17_308534cuda3std3__45__cpo5beginE
	.align		8
        /*0020*/ 	.dword	_ZN40_INTERNAL_c0f5b5b7_4_k_cu_e033bd17_308534cuda3std3__45__cpo3endE
	.align		8
        /*0028*/ 	.dword	_ZN40_INTERNAL_c0f5b5b7_4_k_cu_e033bd17_308534cuda3std3__45__cpo6cbeginE
	.align		8
        /*0030*/ 	.dword	_ZN40_INTERNAL_c0f5b5b7_4_k_cu_e033bd17_308534cuda3std3__45__cpo4cendE
	.align		8
        /*0038*/ 	.dword	_ZN40_INTERNAL_c0f5b5b7_4_k_cu_e033bd17_308534cuda3std3__442_GLOBAL__N__c0f5b5b7_4_k_cu_e033bd17_308536ignoreE
	.align		8
        /*0040*/ 	.dword	_ZN40_INTERNAL_c0f5b5b7_4_k_cu_e033bd17_308534cuda3std3__419piecewise_constructE
	.align		8
        /*0048*/ 	.dword	_ZN40_INTERNAL_c0f5b5b7_4_k_cu_e033bd17_308534cuda3std3__48in_placeE
	.align		8
        /*0050*/ 	.dword	_ZN40_INTERNAL_c0f5b5b7_4_k_cu_e033bd17_308534cuda3std6ranges3__45__cpo4swapE
	.align		8
        /*0058*/ 	.dword	_ZN40_INTERNAL_c0f5b5b7_4_k_cu_e033bd17_308534cuda3std6ranges3__45__cpo9iter_moveE
	.align		8
        /*0060*/ 	.dword	_ZN40_INTERNAL_c0f5b5b7_4_k_cu_e033bd17_308534cute7productE
	.align		8
        /*0068*/ 	.dword	_ZN40_INTERNAL_c0f5b5b7_4_k_cu_e033bd17_308534cute1_E
	.align		8
        /*0070*/ 	.dword	$str$25
	.align		8
        /*0078*/ 	.dword	$str$26
	.align		8
        /*0080*/ 	.dword	$str$27
	.align		8
        /*0088*/ 	.dword	$str$28


//--------------------- .text._ZN7cutlass13device_kernelINS_4gemm6kernel13GemmUniversalIN4cute5tupleIJiiiiEEENS1_10collective13CollectiveMmaINS1_35MainloopSm100TmaUmmaWarpSpecializedILi3ELi2ELi4ENS5_IJNS4_1CILi1EEESB_SB_EEEEENS5_IJNSA_ILi64EEESE_NSA_ILi128EEEEEEfNS5_IJlSB_lEEEfNS5_IJSB_llEEENS4_8TiledMMAINS4_8MMA_AtomIJNS4_17SM100_MMA_TF32_SSINS_10tfloat32_tESM_fLi64ELi64ELNS4_4UMMA5MajorE0ELSO_1ELNSN_7ScaleInE0ELSP_0EEEEEENS4_6LayoutISC_NS5_IJNSA_ILi0EEEST_ST_EEEEENS5_IJNS4_10UnderscoreESW_SW_EEEEENS4_13SM90_TMA_LOADENS4_14ComposedLayoutINS4_7SwizzleILi3ELi4ELi3EEENS4_18smem_ptr_flag_bitsILi32EEENSS_INS5_IJNSA_ILi8EEENSA_ILi32EEEEEENS5_IJS16_SB_EEEEEEEvNS4_8identityESZ_NS10_INS11_ILi2ELi5ELi2EEES14_NSS_INS5_IJS16_NSA_ILi4EEEEEENS5_IJSB_S16_EEEEEEEvS1B_EENS_8epilogue10collective18CollectiveEpilogueINS1J_23Sm100TmaWarpSpecializedILi3ELi2ELi16ELb1ELb0EEEJSG_NS5_IJNSS_ISE_SB_EENSS_IS16_SB_EEEEEfSH_fSH_NS1J_6fusion15FusionCallbacksIS1N_NS1R_17LinearCombinationIffffLNS_15FloatRoundStyleE2EEESG_S1Q_JEEENS4_5SM1004TMEM4LOAD26SM100_TMEM_LOAD_16dp128b8xESZ_S1A_NS4_17SM75_U32x4_LDSM_NENS4_14SM90_TMA_STOREES1A_NS4_17SM90_U32x4_STSM_NENS4_39AutoVectorizingCopyWithAssumedAlignmentILi128EEEEEEvvEEEEvNT_6ParamsE --------------------------
	.section	.text._ZN7cutlass13device_kernelINS_4gemm6kernel13GemmUniversalIN4cute5tupleIJiiiiEEENS1_10collective13CollectiveMmaINS1_35MainloopSm100TmaUmmaWarpSpecializedILi3ELi2ELi4ENS5_IJNS4_1CILi1EEESB_SB_EEEEENS5_IJNSA_ILi64EEESE_NSA_ILi128EEEEEEfNS5_IJlSB_lEEEfNS5_IJSB_llEEENS4_8TiledMMAINS4_8MMA_AtomIJNS4_17SM100_MMA_TF32_SSINS_10tfloat32_tESM_fLi64ELi64ELNS4_4UMMA5MajorE0ELSO_1ELNSN_7ScaleInE0ELSP_0EEEEEENS4_6LayoutISC_NS5_IJNSA_ILi0EEEST_ST_EEEEENS5_IJNS4_10UnderscoreESW_SW_EEEEENS4_13SM90_TMA_LOADENS4_14ComposedLayoutINS4_7SwizzleILi3ELi4ELi3EEENS4_18smem_ptr_flag_bitsILi32EEENSS_INS5_IJNSA_ILi8EEENSA_ILi32EEEEEENS5_IJS16_SB_EEEEEEEvNS4_8identityESZ_NS10_INS11_ILi2ELi5ELi2EEES14_NSS_INS5_IJS16_NSA_ILi4EEEEEENS5_IJSB_S16_EEEEEEEvS1B_EENS_8epilogue10collective18CollectiveEpilogueINS1J_23Sm100TmaWarpSpecializedILi3ELi2ELi16ELb1ELb0EEEJSG_NS5_IJNSS_ISE_SB_EENSS_IS16_SB_EEEEEfSH_fSH_NS1J_6fusion15FusionCallbacksIS1N_NS1R_17LinearCombinationIffffLNS_15FloatRoundStyleE2EEESG_S1Q_JEEENS4_5SM1004TMEM4LOAD26SM100_TMEM_LOAD_16dp128b8xESZ_S1A_NS4_17SM75_U32x4_LDSM_NENS4_14SM90_TMA_STOREES1A_NS4_17SM90_U32x4_STSM_NENS4_39AutoVectorizingCopyWithAssumedAlignmentILi128EEEEEEvvEEEEvNT_6ParamsE,"ax",@progbits
	.align	128
.text._ZN7cutlass13device_kernelINS_4gemm6kernel13GemmUniversalIN4cute5tupleIJiiiiEEENS1_10collective13CollectiveMmaINS1_35MainloopSm100TmaUmmaWarpSpecializedILi3ELi2ELi4ENS5_IJNS4_1CILi1EEESB_SB_EEEEENS5_IJNSA_ILi64EEESE_NSA_ILi128EEEEEEfNS5_IJlSB_lEEEfNS5_IJSB_llEEENS4_8TiledMMAINS4_8MMA_AtomIJNS4_17SM100_MMA_TF32_SSINS_10tfloat32_tESM_fLi64ELi64ELNS4_4UMMA5MajorE0ELSO_1ELNSN_7ScaleInE0ELSP_0EEEEEENS4_6LayoutISC_NS5_IJNSA_ILi0EEEST_ST_EEEEENS5_IJNS4_10UnderscoreESW_SW_EEEEENS4_13SM90_TMA_LOADENS4_14ComposedLayoutINS4_7SwizzleILi3ELi4ELi3EEENS4_18smem_ptr_flag_bitsILi32EEENSS_INS5_IJNSA_ILi8EEENSA_ILi32EEEEEENS5_IJS16_SB_EEEEEEEvNS4_8identityESZ_NS10_INS11_ILi2ELi5ELi2EEES14_NSS_INS5_IJS16_NSA_ILi4EEEEEENS5_IJSB_S16_EEEEEEEvS1B_EENS_8epilogue10collective18CollectiveEpilogueINS1J_23Sm100TmaWarpSpecializedILi3ELi2ELi16ELb1ELb0EEEJSG_NS5_IJNSS_ISE_SB_EENSS_IS16_SB_EEEEEfSH_fSH_NS1J_6fusion15FusionCallbacksIS1N_NS1R_17LinearCombinationIffffLNS_15FloatRoundStyleE2EEESG_S1Q_JEEENS4_5SM1004TMEM4LOAD26SM100_TMEM_LOAD_16dp128b8xESZ_S1A_NS4_17SM75_U32x4_LDSM_NENS4_14SM90_TMA_STOREES1A_NS4_17SM90_U32x4_STSM_NENS4_39AutoVectorizingCopyWithAssumedAlignmentILi128EEEEEEvvEEEEvNT_6ParamsE:
        .type           _ZN7cutlass13device_kernelINS_4gemm6kernel13GemmUniversalIN4cute5tupleIJiiiiEEENS1_10collective13CollectiveMmaINS1_35MainloopSm100TmaUmmaWarpSpecializedILi3ELi2ELi4ENS5_IJNS4_1CILi1EEESB_SB_EEEEENS5_IJNSA_ILi64EEESE_NSA_ILi128EEEEEEfNS5_IJlSB_lEEEfNS5_IJSB_llEEENS4_8TiledMMAINS4_8MMA_AtomIJNS4_17SM100_MMA_TF32_SSINS_10tfloat32_tESM_fLi64ELi64ELNS4_4UMMA5MajorE0ELSO_1ELNSN_7ScaleInE0ELSP_0EEEEEENS4_6LayoutISC_NS5_IJNSA_ILi0EEEST_ST_EEEEENS5_IJNS4_10UnderscoreESW_SW_EEEEENS4_13SM90_TMA_LOADENS4_14ComposedLayoutINS4_7SwizzleILi3ELi4ELi3EEENS4_18smem_ptr_flag_bitsILi32EEENSS_INS5_IJNSA_ILi8EEENSA_ILi32EEEEEENS5_IJS16_SB_EEEEEEEvNS4_8identityESZ_NS10_INS11_ILi2ELi5ELi2EEES14_NSS_INS5_IJS16_NSA_ILi4EEEEEENS5_IJSB_S16_EEEEEEEvS1B_EENS_8epilogue10collective18CollectiveEpilogueINS1J_23Sm100TmaWarpSpecializedILi3ELi2ELi16ELb1ELb0EEEJSG_NS5_IJNSS_ISE_SB_EENSS_IS16_SB_EEEEEfSH_fSH_NS1J_6fusion15FusionCallbacksIS1N_NS1R_17LinearCombinationIffffLNS_15FloatRoundStyleE2EEESG_S1Q_JEEENS4_5SM1004TMEM4LOAD26SM100_TMEM_LOAD_16dp128b8xESZ_S1A_NS4_17SM75_U32x4_LDSM_NENS4_14SM90_TMA_STOREES1A_NS4_17SM90_U32x4_STSM_NENS4_39AutoVectorizingCopyWithAssumedAlignmentILi128EEEEEEvvEEEEvNT_6ParamsE,@function
        .size           _ZN7cutlass13device_kernelINS_4gemm6kernel13GemmUniversalIN4cute5tupleIJiiiiEEENS1_10collective13CollectiveMmaINS1_35MainloopSm100TmaUmmaWarpSpecializedILi3ELi2ELi4ENS5_IJNS4_1CILi1EEESB_SB_EEEEENS5_IJNSA_ILi64EEESE_NSA_ILi128EEEEEEfNS5_IJlSB_lEEEfNS5_IJSB_llEEENS4_8TiledMMAINS4_8MMA_AtomIJNS4_17SM100_MMA_TF32_SSINS_10tfloat32_tESM_fLi64ELi64ELNS4_4UMMA5MajorE0ELSO_1ELNSN_7ScaleInE0ELSP_0EEEEEENS4_6LayoutISC_NS5_IJNSA_ILi0EEEST_ST_EEEEENS5_IJNS4_10UnderscoreESW_SW_EEEEENS4_13SM90_TMA_LOADENS4_14ComposedLayoutINS4_7SwizzleILi3ELi4ELi3EEENS4_18smem_ptr_flag_bitsILi32EEENSS_INS5_IJNSA_ILi8EEENSA_ILi32EEEEEENS5_IJS16_SB_EEEEEEEvNS4_8identityESZ_NS10_INS11_ILi2ELi5ELi2EEES14_NSS_INS5_IJS16_NSA_ILi4EEEEEENS5_IJSB_S16_EEEEEEEvS1B_EENS_8epilogue10collective18CollectiveEpilogueINS1J_23Sm100TmaWarpSpecializedILi3ELi2ELi16ELb1ELb0EEEJSG_NS5_IJNSS_ISE_SB_EENSS_IS16_SB_EEEEEfSH_fSH_NS1J_6fusion15FusionCallbacksIS1N_NS1R_17LinearCombinationIffffLNS_15FloatRoundStyleE2EEESG_S1Q_JEEENS4_5SM1004TMEM4LOAD26SM100_TMEM_LOAD_16dp128b8xESZ_S1A_NS4_17SM75_U32x4_LDSM_NENS4_14SM90_TMA_STOREES1A_NS4_17SM90_U32x4_STSM_NENS4_39AutoVectorizingCopyWithAssumedAlignmentILi128EEEEEEvvEEEEvNT_6ParamsE,(.L_x_155 - _ZN7cutlass13device_kernelINS_4gemm6kernel13GemmUniversalIN4cute5tupleIJiiiiEEENS1_10collective13CollectiveMmaINS1_35MainloopSm100TmaUmmaWarpSpecializedILi3ELi2ELi4ENS5_IJNS4_1CILi1EEESB_SB_EEEEENS5_IJNSA_ILi64EEESE_NSA_ILi128EEEEEEfNS5_IJlSB_lEEEfNS5_IJSB_llEEENS4_8TiledMMAINS4_8MMA_AtomIJNS4_17SM100_MMA_TF32_SSINS_10tfloat32_tESM_fLi64ELi64ELNS4_4UMMA5MajorE0ELSO_1ELNSN_7ScaleInE0ELSP_0EEEEEENS4_6LayoutISC_NS5_IJNSA_ILi0EEEST_ST_EEEEENS5_IJNS4_10UnderscoreESW_SW_EEEEENS4_13SM90_TMA_LOADENS4_14ComposedLayoutINS4_7SwizzleILi3ELi4ELi3EEENS4_18smem_ptr_flag_bitsILi32EEENSS_INS5_IJNSA_ILi8EEENSA_ILi32EEEEEENS5_IJS16_SB_EEEEEEEvNS4_8identityESZ_NS10_INS11_ILi2ELi5ELi2EEES14_NSS_INS5_IJS16_NSA_ILi4EEEEEENS5_IJSB_S16_EEEEEEEvS1B_EENS_8epilogue10collective18CollectiveEpilogueINS1J_23Sm100TmaWarpSpecializedILi3ELi2ELi16ELb1ELb0EEEJSG_NS5_IJNSS_ISE_SB_EENSS_IS16_SB_EEEEEfSH_fSH_NS1J_6fusion15FusionCallbacksIS1N_NS1R_17LinearCombinationIffffLNS_15FloatRoundStyleE2EEESG_S1Q_JEEENS4_5SM1004TMEM4LOAD26SM100_TMEM_LOAD_16dp128b8xESZ_S1A_NS4_17SM75_U32x4_LDSM_NENS4_14SM90_TMA_STOREES1A_NS4_17SM90_U32x4_STSM_NENS4_39AutoVectorizingCopyWithAssumedAlignmentILi128EEEEEEvvEEEEvNT_6ParamsE)
        .other          _ZN7cutlass13device_kernelINS_4gemm6kernel13GemmUniversalIN4cute5tupleIJiiiiEEENS1_10collective13CollectiveMmaINS1_35MainloopSm100TmaUmmaWarpSpecializedILi3ELi2ELi4ENS5_IJNS4_1CILi1EEESB_SB_EEEEENS5_IJNSA_ILi64EEESE_NSA_ILi128EEEEEEfNS5_IJlSB_lEEEfNS5_IJSB_llEEENS4_8TiledMMAINS4_8MMA_AtomIJNS4_17SM100_MMA_TF32_SSINS_10tfloat32_tESM_fLi64ELi64ELNS4_4UMMA5MajorE0ELSO_1ELNSN_7ScaleInE0ELSP_0EEEEEENS4_6LayoutISC_NS5_IJNSA_ILi0EEEST_ST_EEEEENS5_IJNS4_10UnderscoreESW_SW_EEEEENS4_13SM90_TMA_LOADENS4_14ComposedLayoutINS4_7SwizzleILi3ELi4ELi3EEENS4_18smem_ptr_flag_bitsILi32EEENSS_INS5_IJNSA_ILi8EEENSA_ILi32EEEEEENS5_IJS16_SB_EEEEEEEvNS4_8identityESZ_NS10_INS11_ILi2ELi5ELi2EEES14_NSS_INS5_IJS16_NSA_ILi4EEEEEENS5_IJSB_S16_EEEEEEEvS1B_EENS_8epilogue10collective18CollectiveEpilogueINS1J_23Sm100TmaWarpSpecializedILi3ELi2ELi16ELb1ELb0EEEJSG_NS5_IJNSS_ISE_SB_EENSS_IS16_SB_EEEEEfSH_fSH_NS1J_6fusion15FusionCallbacksIS1N_NS1R_17LinearCombinationIffffLNS_15FloatRoundStyleE2EEESG_S1Q_JEEENS4_5SM1004TMEM4LOAD26SM100_TMEM_LOAD_16dp128b8xESZ_S1A_NS4_17SM75_U32x4_LDSM_NENS4_14SM90_TMA_STOREES1A_NS4_17SM90_U32x4_STSM_NENS4_39AutoVectorizingCopyWithAssumedAlignmentILi128EEEEEEvvEEEEvNT_6ParamsE,@"STO_CUDA_ENTRY STV_DEFAULT"
_ZN7cutlass13device_kernelINS_4gemm6kernel13GemmUniversalIN4cute5tupleIJiiiiEEENS1_10collective13CollectiveMmaINS1_35MainloopSm100TmaUmmaWarpSpecializedILi3ELi2ELi4ENS5_IJNS4_1CILi1EEESB_SB_EEEEENS5_IJNSA_ILi64EEESE_NSA_ILi128EEEEEEfNS5_IJlSB_lEEEfNS5_IJSB_llEEENS4_8TiledMMAINS4_8MMA_AtomIJNS4_17SM100_MMA_TF32_SSINS_10tfloat32_tESM_fLi64ELi64ELNS4_4UMMA5MajorE0ELSO_1ELNSN_7ScaleInE0ELSP_0EEEEEENS4_6LayoutISC_NS5_IJNSA_ILi0EEEST_ST_EEEEENS5_IJNS4_10UnderscoreESW_SW_EEEEENS4_13SM90_TMA_LOADENS4_14ComposedLayoutINS4_7SwizzleILi3ELi4ELi3EEENS4_18smem_ptr_flag_bitsILi32EEENSS_INS5_IJNSA_ILi8EEENSA_ILi32EEEEEENS5_IJS16_SB_EEEEEEEvNS4_8identityESZ_NS10_INS11_ILi2ELi5ELi2EEES14_NSS_INS5_IJS16_NSA_ILi4EEEEEENS5_IJSB_S16_EEEEEEEvS1B_EENS_8epilogue10collective18CollectiveEpilogueINS1J_23Sm100TmaWarpSpecializedILi3ELi2ELi16ELb1ELb0EEEJSG_NS5_IJNSS_ISE_SB_EENSS_IS16_SB_EEEEEfSH_fSH_NS1J_6fusion15FusionCallbacksIS1N_NS1R_17LinearCombinationIffffLNS_15FloatRoundStyleE2EEESG_S1Q_JEEENS4_5SM1004TMEM4LOAD26SM100_TMEM_LOAD_16dp128b8xESZ_S1A_NS4_17SM75_U32x4_LDSM_NENS4_14SM90_TMA_STOREES1A_NS4_17SM90_U32x4_STSM_NENS4_39AutoVectorizingCopyWithAssumedAlignmentILi128EEEEEEvvEEEEvNT_6ParamsE:
[----:B------:R-:W1:Y:S01]  /*0000*/  LDC R1, c[0x0][0x37c] ;  /* 0x0000df00ff017b82 */ /* 0x000e620000000800 */
[----:B------:R-:W2:Y:S01]  /*0010*/  S2R R75, SR_TID.X ;  /* 0x00000000004b7919 */ /* 0x000ea20000002100 */
[----:B------:R-:W3:Y:S01]  /*0020*/  LDCU.64 UR8, c[0x0][0x890] ;  /* 0x00011200ff0877ac */ /* 0x000ee20008000a00 */
[----:B------:R-:W-:Y:S02]  /*0030*/  PRMT R64, RZ, 0x7610, R64 ;  /* 0x00007610ff407816 */ /* 0x000fe40000000040 */
[----:B------:R-:W-:Y:S01]  /*0040*/  ELECT P5, URZ, PT ;  /* 0x0000000000ff782f */ /* 0x000fe200038a0000 */
[----:B------:R-:W4:Y:S01]  /*0050*/  LDCU.64 UR58, c[0x0][0x358] ;  /* 0x00006b00ff3a77ac */ /* 0x000f220008000a00 */
[----:B---3--:R-:W-:-:S04]  /*0060*/  UISETP.NE.U32.AND UP0, UPT, UR8, URZ, UPT ;  /* 0x000000ff0800728c */ /* 0x008fc8000bf05070 */
[----:B------:R-:W-:Y:S01]  /*0070*/  UISETP.NE.AND.EX UP0, UPT, UR9, URZ, UPT, UP0 ;  /* 0x000000ff0900728c */ /* 0x000fe2000bf05300 */
[----:B--2---:R-:W-:-:S05]  /*0080*/  SHF.R.U32.HI R69, RZ, 0x5, R75 ;  /* 0x00000005ff457819 */ /* 0x004fca000001164b */
[----:B------:R-:W2:Y:S02]  /*0090*/  SHFL.IDX PT, R0, R69, RZ, 0x1f ;  /* 0x00001fff45007589 */ /* 0x000ea400000e0000 */
[----:B--2---:R-:W-:Y:S01]  /*00a0*/  R2UR UR10, R0 ;  /* 0x00000000000a72ca */ /* 0x004fe200000e0000 */
[----:B-1--4-:R-:W-:-:S14]  /*00b0*/  BRA.U UP0, `(.L_x_0) ;  /* 0x00000001002c7547 */ /* 0x012fdc000b800000 */
[----:B------:R-:W1:Y:S02]  /*00c0*/  LDCU.64 UR4, c[0x0][0x888] ;  /* 0x00011100ff0477ac */ /* 0x000e640008000a00 */
[----:B-1----:R-:W-:-:S04]  /*00d0*/  UISETP.NE.U32.AND UP0, UPT, UR4, URZ, UPT ;  /* 0x000000ff0400728c */ /* 0x002fc8000bf05070 */
[----:B------:R-:W-:-:S09]  /*00e0*/  UISETP.NE.AND.EX UP0, UPT, UR5, URZ, UPT, UP0 ;  /* 0x000000ff0500728c */ /* 0x000fd2000bf05300 */
[----:B------:R-:W-:Y:S05]  /*00f0*/  BRA.U !UP0, `(.L_x_1) ;  /* 0x0000000108107547 */ /* 0x000fea000b800000 */
[----:B------:R-:W1:Y:S02]  /*0100*/  LDC.64 R2, c[0x0][0x888] ;  /* 0x00022200ff027b82 */ /* 0x000e640000000a00 */
[----:B-1----:R1:W5:Y:S01]  /*0110*/  LDG.E R35, desc[UR58][R2.64] ;  /* 0x0000003a02237981 */ /* 0x002362000c1e1900 */
[----:B------:R-:W-:Y:S01]  /*0120*/  HFMA2 R64, -RZ, RZ, 0, 5.9604644775390625e-08 ;  /* 0x00000001ff407431 */ /* 0x000fe200000001ff */
[----:B------:R-:W-:Y:S05]  /*0130*/  BRA `(.L_x_0) ;  /* 0x00000000000c7947 */ /* 0x000fea0003800000 */
.L_x_1:
[----:B------:R-:W1:Y:S01]  /*0140*/  LDCU UR4, c[0x0][0x880] ;  /* 0x00011000ff0477ac */ /* 0x000e620008000800 */
[----:B------:R-:W-:Y:S01]  /*0150*/  HFMA2 R64, -RZ, RZ, 0, 5.9604644775390625e-08 ;  /* 0x00000001ff407431 */ /* 0x000fe200000001ff */
[----:B-1----:R-:W-:-:S07]  /*0160*/  MOV R35, UR4 ;  /* 0x0000000400237c02 */ /* 0x002fce0008000f00 */
.L_x_0:
[----:B------:R-:W2:Y:S02]  /*0170*/  LDCU.64 UR4, c[0x0][0x8b0] ;  /* 0x00011600ff0477ac */ /* 0x000ea40008000a00 */
[----:B--2---:R-:W-:-:S04]  /*0180*/  UISETP.NE.U32.AND UP0, UPT, UR4, URZ, UPT ;  /* 0x000000ff0400728c */ /* 0x004fc8000bf05070 */
[----:B------:R-:W-:-:S09]  /*0190*/  UISETP.NE.AND.EX UP0, UPT, UR5, URZ, UPT, UP0 ;  /* 0x000000ff0500728c */ /* 0x000fd2000bf05300 */
[----:B------:R-:W-:Y:S05]  /*01a0*/  BRA.U UP0, `(.L_x_2) ;  /* 0x0000000100247547 */ /* 0x000fea000b800000 */
[----:B------:R-:W2:Y:S02]  /*01b0*/  LDCU.64 UR4, c[0x0][0x8a8] ;  /* 0x00011500ff0477ac */ /* 0x000ea40008000a00 */
[----:B--2---:R-:W-:-:S04]  /*01c0*/  UISETP.NE.U32.AND UP0, UPT, UR4, URZ, UPT ;  /* 0x000000ff0400728c */ /* 0x004fc8000bf05070 */
[----:B------:R-:W-:-:S09]  /*01d0*/  UISETP.NE.AND.EX UP0, UPT, UR5, URZ, UPT, UP0 ;  /* 0x000000ff0500728c */ /* 0x000fd2000bf05300 */
[----:B------:R-:W-:Y:S05]  /*01e0*/  BRA.U !UP0, `(.L_x_3) ;  /* 0x00000001080c7547 */ /* 0x000fea000b800000 */
[----:B-1----:R-:W1:Y:S02]  /*01f0*/  LDC.64 R2, c[0x0][0x8a8] ;  /* 0x00022a00ff027b82 */ /* 0x002e640000000a00 */
[----:B-1----:R2:W5:Y:S01]  /*0200*/  LDG.E R33, desc[UR58][R2.64] ;  /* 0x0000003a02217981 */ /* 0x002562000c1e1900 */
[----:B------:R-:W-:Y:S05]  /*0210*/  BRA `(.L_x_2) ;  /* 0x0000000000087947 */ /* 0x000fea0003800000 */
.L_x_3:
[----:B------:R-:W2:Y:S02]  /*0220*/  LDCU UR4, c[0x0][0x8a0] ;  /* 0x00011400ff0477ac */ /* 0x000ea40008000800 */
[----:B--2---:R-:W-:Y:S02]  /*0230*/  MOV R33, UR4 ;  /* 0x0000000400217c02 */ /* 0x004fe40008000f00 */
.L_x_2:
[----:B------:R-:W-:Y:S01]  /*0240*/  IMAD.U32 R0, RZ, RZ, UR10 ;  /* 0x0000000aff007e24 */ /* 0x000fe2000f8e00ff */
[----:B------:R-:W-:Y:S04]  /*0250*/  BSSY.RECONVERGENT B0, `(.L_x_4) ;  /* 0x000000c000007945 */ /* 0x000fe80003800200 */
[C---:B------:R-:W-:Y:S02]  /*0260*/  ISETP.NE.OR P1, PT, R0.reuse, 0x1, !P5 ;  /* 0x000000010000780c */ /* 0x040fe40006f25670 */
[----:B------:R-:W-:-:S11]  /*0270*/  ISETP.NE.OR P0, PT, R0, 0x3, !P5 ;  /* 0x000000030000780c */ /* 0x000fd60006f05670 */
[----:B------:R-:W-:Y:S05]  /*0280*/  @P1 BRA `(.L_x_5) ;  /* 0x0000000000201947 */ /* 0x000fea0003800000 */
[----:B------:R-:W3:Y:S02]  /*0290*/  LDCU.64 UR4, c[0x0][0x348] ;  /* 0x00006900ff0477ac */ /* 0x000ee40008000a00 */
[----:B---3--:R-:W-:Y:S02]  /*02a0*/  UIADD3 UR6, UP1, UPT, UR4, 0x80, URZ ;  /* 0x0000008004067890 */ /* 0x008fe4000ff3e0ff */
[----:B------:R-:W-:Y:S02]  /*02b0*/  UIADD3 UR4, UP0, UPT, UR4, 0x180, URZ ;  /* 0x0000018004047890 */ /* 0x000fe4000ff1e0ff */
[----:B------:R-:W-:Y:S02]  /*02c0*/  UIADD3.X UR7, UPT, UPT, URZ, UR5, URZ, UP1, !UPT ;  /* 0x00000005ff077290 */ /* 0x000fe40008ffe4ff */
[----:B------:R-:W-:-:S07]  /*02d0*/  UIADD3.X UR5, UPT, UPT, URZ, UR5, URZ, UP0, !UPT ;  /* 0x00000005ff057290 */ /* 0x000fce00087fe4ff */
[----:B------:R3:W-:Y:S02]  /*02e0*/  UTMACCTL.PF [UR6] ;  /* 0x00000000060079b9 */ /* 0x0007e40008040000 */
[----:B------:R3:W-:Y:S02]  /*02f0*/  UTMACCTL.PF [UR4] ;  /* 0x00000000040079b9 */ /* 0x0007e40008040000 */
[----:B---3--:R-:W-:Y:S01]  /*0300*/  NOP ;  /* 0x0000000000007918 */ /* 0x008fe20000000000 */
.L_x_5:
[----:B------:R-:W-:Y:S05]  /*0310*/  BSYNC.RECONVERGENT B0 ;  /* 0x0000000000007941 */ /* 0x000fea0003800200 */
.L_x_4:
[----:B------:R-:W-:Y:S04]  /*0320*/  BSSY.RECONVERGENT B0, `(.L_x_6) ;  /* 0x000000a000007945 */ /* 0x000fe80003800200 */
        /* <DEDUP_REMOVED lines=9> */
.L_x_7:
[----:B------:R-:W-:Y:S05]  /*03c0*/  BSYNC.RECONVERGENT B0 ;  /* 0x0000000000007941 */ /* 0x000fea0003800200 */
.L_x_6:
[----:B------:R-:W3:Y:S01]  /*03d0*/  LDCU.64 UR4, c[0x0][0x888] ;  /* 0x00011100ff0477ac */ /* 0x000ee20008000a00 */
[----:B------:R-:W-:Y:S02]  /*03e0*/  UISETP.EQ.U32.AND UP1, UPT, UR8, URZ, UPT ;  /* 0x000000ff0800728c */ /* 0x000fe4000bf22070 */
[----:B------:R-:W-:Y:S02]  /*03f0*/  UPLOP3.LUT UP2, UPT, UPT, UPT, UPT, 0x80, 0x8 ;  /* 0x000000000008789c */ /* 0x000fe40003f4f070 */
[----:B---3--:R-:W-:-:S04]  /*0400*/  UISETP.NE.U32.AND UP0, UPT, UR4, URZ, UPT ;  /* 0x000000ff0400728c */ /* 0x008fc8000bf05070 */
[----:B------:R-:W-:-:S04]  /*0410*/  UISETP.NE.AND.EX UP0, UPT, UR5, URZ, UPT, UP0 ;  /* 0x000000ff0500728c */ /* 0x000fc8000bf05300 */
[----:B------:R-:W-:-:S04]  /*0420*/  UISETP.EQ.OR.EX UP3, UPT, UR9, URZ, !UP0, UP1 ;  /* 0x000000ff0900728c */ /* 0x000fc8000c762710 */
[----:B------:R-:W-:-:S05]  /*0430*/  UP2UR UR43, UPR, URZ, 0x8 ;  /* 0x00000008ff2b7883 */ /* 0x000fca0008000000 */
[----:B------:R-:W-:Y:S07]  /*0440*/  BRA.U !UP3, `(.L_x_8) ;  /* 0x000000010b207547 */ /* 0x000fee000b800000 */
[----:B------:R-:W-:Y:S01]  /*0450*/  UISETP.NE.U32.AND UP2, UPT, UR8, URZ, UPT ;  /* 0x000000ff0800728c */ /* 0x000fe2000bf45070 */
[----:B-----5:R-:W-:Y:S01]  /*0460*/  FSETP.NEU.AND P0, PT, R35, RZ, PT ;  /* 0x000000ff2300720b */ /* 0x020fe20003f0d000 */
[----:B------:R-:W-:Y:S02]  /*0470*/  USEL UR4, URZ, 0xffffffff, UP0 ;  /* 0xffffffffff047887 */ /* 0x000fe40008000000 */
[----:B------:R-:W-:-:S10]  /*0480*/  UISETP.NE.AND.EX UP2, UPT, UR9, URZ, UPT, UP2 ;  /* 0x000000ff0900728c */ /* 0x000fd4000bf45320 */
[----:B------:R-:W-:Y:S01]  /*0490*/  VOTEU.ANY UP1, P0 ;  /* 0x0000000000ff7886 */ /* 0x000fe20000020100 */
[----:B------:R-:W-:-:S04]  /*04a0*/  @!UP2 USEL UR4, URZ, 0xffffffff, UP1 ;  /* 0xffffffffff04a887 */ /* 0x000fc80008800000 */
[----:B------:R-:W-:-:S04]  /*04b0*/  ULOP3.LUT UR4, UR4, 0x1, URZ, 0xc0, !UPT ;  /* 0x0000000104047892 */ /* 0x000fc8000f8ec0ff */
[----:B------:R-:W-:-:S11]  /*04c0*/  UISETP.NE.U32.AND UP2, UPT, UR4, 0x1, UPT ;  /* 0x000000010400788c */ /* 0x000fd6000bf45070 */
.L_x_8:
[----:B-12---:R-:W1:Y:S01]  /*04d0*/  SHFL.IDX PT, R2, R69, RZ, 0x1f ;  /* 0x00001fff45027589 */ /* 0x006e6200000e0000 */
[----:B------:R-:W-:-:S04]  /*04e0*/  UISETP.NE.AND UP1, UPT, UR10, 0x2, UPT ;  /* 0x000000020a00788c */ /* 0x000fc8000bf25270 */
[----:B------:R-:W-:Y:S01]  /*04f0*/  USEL UR20, URZ, 0x1, UP1 ;  /* 0x00000001ff147887 */ /* 0x000fe20008800000 */
[----:B-1----:R-:W-:-:S13]  /*0500*/  ISETP.NE.AND P0, PT, R2, RZ, PT ;  /* 0x000000ff0200720c */ /* 0x002fda0003f05270 */
[----:B------:R-:W-:Y:S05]  /*0510*/  @P0 BRA `(.L_x_9) ;  /* 0x0000000000400947 */ /* 0x000fea0003800000 */
[----:B------:R-:W1:Y:S01]  /*0520*/  S2UR UR4, SR_CgaCtaId ;  /* 0x00000000000479c3 */ /* 0x000e620000008800 */
[----:B------:R-:W-:Y:S01]  /*0530*/  UMOV UR5, 0x400 ;  /* 0x0000040000057882 */ /* 0x000fe20000000000 */
[----:B------:R-:W-:Y:S01]  /*0540*/  UMOV UR6, 0x1 ;  /* 0x0000000100067882 */ /* 0x000fe20000000000 */
[----:B------:R-:W-:Y:S01]  /*0550*/  ELECT P0, URZ, PT ;  /* 0x0000000000ff782f */ /* 0x000fe20003800000 */
[----:B------:R-:W-:-:S04]  /*0560*/  UIADD3 UR6, UPT, UPT, -UR6, 0x100000, URZ ;  /* 0x0010000006067890 */ /* 0x000fc8000fffe1ff */
[----:B------:R-:W-:Y:S02]  /*0570*/  USHF.L.U32 UR7, UR6, 0xb, URZ ;  /* 0x0000000b06077899 */ /* 0x000fe400080006ff */
[----:B------:R-:W-:Y:S02]  /*0580*/  USHF.L.U32 UR6, UR6, 0x1, URZ ;  /* 0x0000000106067899 */ /* 0x000fe400080006ff */
[----:B-1----:R-:W-:Y:S01]  /*0590*/  ULEA UR4, UR4, UR5, 0x18 ;  /* 0x0000000504047291 */ /* 0x002fe2000f8ec0ff */
[----:B------:R-:W1:Y:S11]  /*05a0*/  FENCE.VIEW.ASYNC.S ;  /* 0x00000000000073c6 */ /* 0x000e760000000000 */
[----:B-1----:R1:W2:Y:S01]  /*05b0*/  SYNCS.EXCH.64 URZ, [UR4], UR6 ;  /* 0x0000000604ff75b2 */ /* 0x0022a20008000100 */
[----:B------:R1:W3:Y:S01]  /*05c0*/  SYNCS.EXCH.64 URZ, [UR4+0x18], UR6 ;  /* 0x0000180604ff75b2 */ /* 0x0002e20008000100 */
[----:B------:R1:W4:Y:S01]  /*05d0*/  SYNCS.EXCH.64 URZ, [UR4+0x8], UR6 ;  /* 0x0000080604ff75b2 */ /* 0x0003220008000100 */
[----:B------:R1:W1:Y:S01]  /*05e0*/  SYNCS.EXCH.64 URZ, [UR4+0x20], UR6 ;  /* 0x0000200604ff75b2 */ /* 0x0002620008000100 */
[----:B------:R1:W1:Y:S01]  /*05f0*/  SYNCS.EXCH.64 URZ, [UR4+0x10], UR6 ;  /* 0x0000100604ff75b2 */ /* 0x0002620008000100 */
[----:B------:R1:W1:Y:S01]  /*0600*/  SYNCS.EXCH.64 URZ, [UR4+0x28], UR6 ;  /* 0x0000280604ff75b2 */ /* 0x0002620008000100 */
[----:B------:R-:W-:Y:S01]  /*0610*/  NOP ;  /* 0x0000000000007918 */ /* 0x000fe20000000000 */
.L_x_9:
[----:B------:R-:W2:Y:S01]  /*0620*/  SHFL.IDX PT, R2, R69, RZ, 0x1f ;  /* 0x00001fff45027589 */ /* 0x000ea200000e0000 */
[----:B------:R-:W-:Y:S01]  /*0630*/  NOP ;  /* 0x0000000000007918 */ /* 0x000fe20000000000 */
[----:B--2---:R-:W-:-:S13]  /*0640*/  ISETP.NE.AND P0, PT, R2, 0x1, PT ;  /* 0x000000010200780c */ /* 0x004fda0003f05270 */
[----:B------:R-:W-:Y:S05]  /*0650*/  @P0 BRA `(.L_x_10) ;  /* 0x0000000000500947 */ /* 0x000fea0003800000 */
[----:B-1----:R-:W1:Y:S01]  /*0660*/  S2UR UR4, SR_CgaCtaId ;  /* 0x00000000000479c3 */ /* 0x002e620000008800 */
[----:B------:R-:W-:Y:S01]  /*0670*/  UMOV UR5, 0x400 ;  /* 0x0000040000057882 */ /* 0x000fe20000000000 */
[----:B------:R-:W-:Y:S01]  /*0680*/  UMOV UR8, 0x20 ;  /* 0x0000002000087882 */ /* 0x000fe20000000000 */
[----:B------:R-:W-:Y:S01]  /*0690*/  UMOV UR6, 0x80 ;  /* 0x0000008000067882 */ /* 0x000fe20000000000 */
[----:B------:R-:W-:-:S04]  /*06a0*/  UIADD3 UR8, UPT, UPT, -UR8, 0x100000, URZ ;  /* 0x0010000008087890 */ /* 0x000fc8000fffe1ff */
[----:B------:R-:W-:Y:S02]  /*06b0*/  USHF.L.U32 UR9, UR8, 0xb, URZ ;  /* 0x0000000b08097899 */ /* 0x000fe400080006ff */
[----:B------:R-:W-:Y:S02]  /*06c0*/  USHF.L.U32 UR8, UR8, 0x1, URZ ;  /* 0x0000000108087899 */ /* 0x000fe400080006ff */
[----:B------:R-:W-:-:S04]  /*06d0*/  UIADD3 UR6, UPT, UPT, -UR6, 0x100000, URZ ;  /* 0x0010000006067890 */ /* 0x000fc8000fffe1ff */
[----:B------:R-:W-:Y:S02]  /*06e0*/  USHF.L.U32 UR7, UR6, 0xb, URZ ;  /* 0x0000000b06077899 */ /* 0x000fe400080006ff */
[----:B------:R-:W-:Y:S01]  /*06f0*/  USHF.L.U32 UR6, UR6, 0x1, URZ ;  /* 0x0000000106067899 */ /* 0x000fe200080006ff */
[----:B------:R-:W-:Y:S01]  /*0700*/  ELECT P0, URZ, PT ;  /* 0x0000000000ff782f */ /* 0x000fe20003800000 */
[----:B-1----:R-:W-:Y:S01]  /*0710*/  ULEA UR4, UR4, UR5, 0x18 ;  /* 0x0000000504047291 */ /* 0x002fe2000f8ec0ff */
[----:B------:R-:W1:Y:S11]  /*0720*/  FENCE.VIEW.ASYNC.S ;  /* 0x00000000000073c6 */ /* 0x000e760000000000 */
[----:B-1----:R2:W1:Y:S01]  /*0730*/  SYNCS.EXCH.64 URZ, [UR4+0x30], UR8 ;  /* 0x0000300804ff75b2 */ /* 0x0024620008000100 */
[----:B------:R2:W1:Y:S01]  /*0740*/  SYNCS.EXCH.64 URZ, [UR4+0x48], UR6 ;  /* 0x0000480604ff75b2 */ /* 0x0004620008000100 */
[----:B------:R2:W1:Y:S01]  /*0750*/  SYNCS.EXCH.64 URZ, [UR4+0x38], UR8 ;  /* 0x0000380804ff75b2 */ /* 0x0004620008000100 */
[----:B------:R2:W1:Y:S01]  /*0760*/  SYNCS.EXCH.64 URZ, [UR4+0x50], UR6 ;  /* 0x0000500604ff75b2 */ /* 0x0004620008000100 */
[----:B------:R2:W1:Y:S01]  /*0770*/  SYNCS.EXCH.64 URZ, [UR4+0x40], UR8 ;  /* 0x0000400804ff75b2 */ /* 0x0004620008000100 */
[----:B------:R2:W1:Y:S02]  /*0780*/  SYNCS.EXCH.64 URZ, [UR4+0x58], UR6 ;  /* 0x0000580604ff75b2 */ /* 0x0004640008000100 */
[----:B--2---:R-:W-:Y:S01]  /*0790*/  NOP ;  /* 0x0000000000007918 */ /* 0x004fe20000000000 */
.L_x_10:
[----:B------:R-:W2:Y:S01]  /*07a0*/  SHFL.IDX PT, R2, R69, RZ, 0x1f ;  /* 0x00001fff45027589 */ /* 0x000ea200000e0000 */
[----:B------:R-:W-:Y:S01]  /*07b0*/  NOP ;  /* 0x0000000000007918 */ /* 0x000fe20000000000 */
[----:B--2---:R-:W-:-:S13]  /*07c0*/  ISETP.NE.AND P0, PT, R2, 0x3, PT ;  /* 0x000000030200780c */ /* 0x004fda0003f05270 */
[----:B------:R-:W-:Y:S05]  /*07d0*/  @P0 BRA `(.L_x_11) ;  /* 0x0000000000300947 */ /* 0x000fea0003800000 */
[----:B-1----:R-:W1:Y:S01]  /*07e0*/  S2UR UR6, SR_CgaCtaId ;  /* 0x00000000000679c3 */ /* 0x002e620000008800 */
[----:B------:R-:W-:Y:S01]  /*07f0*/  UMOV UR4, 0x400 ;  /* 0x0000040000047882 */ /* 0x000fe20000000000 */
[----:B------:R-:W-:Y:S01]  /*0800*/  UMOV UR5, 0x20 ;  /* 0x0000002000057882 */ /* 0x000fe20000000000 */
[----:B------:R-:W-:Y:S01]  /*0810*/  ELECT P0, URZ, PT ;  /* 0x0000000000ff782f */ /* 0x000fe20003800000 */
[----:B-1----:R-:W-:Y:S02]  /*0820*/  ULEA UR6, UR6, UR4, 0x18 ;  /* 0x0000000406067291 */ /* 0x002fe4000f8ec0ff */
[----:B------:R-:W-:-:S04]  /*0830*/  UIADD3 UR4, UPT, UPT, -UR5, 0x100000, URZ ;  /* 0x0010000005047890 */ /* 0x000fc8000fffe1ff */
[----:B------:R-:W-:Y:S02]  /*0840*/  USHF.L.U32 UR5, UR4, 0xb, URZ ;  /* 0x0000000b04057899 */ /* 0x000fe400080006ff */
[----:B------:R-:W-:Y:S01]  /*0850*/  USHF.L.U32 UR4, UR4, 0x1, URZ ;  /* 0x0000000104047899 */ /* 0x000fe200080006ff */
[----:B------:R-:W1:Y:S11]  /*0860*/  FENCE.VIEW.ASYNC.S ;  /* 0x00000000000073c6 */ /* 0x000e760000000000 */
[----:B-1----:R2:W1:Y:S01]  /*0870*/  SYNCS.EXCH.64 URZ, [UR6+0x60], UR4 ;  /* 0x0000600406ff75b2 */ /* 0x0024620008000100 */
[----:B------:R2:W1:Y:S02]  /*0880*/  SYNCS.EXCH.64 URZ, [UR6+0x68], UR4 ;  /* 0x0000680406ff75b2 */ /* 0x0004640008000100 */
[----:B--2---:R-:W-:Y:S01]  /*0890*/  NOP ;  /* 0x0000000000007918 */ /* 0x004fe20000000000 */
.L_x_11:
[----:B------:R-:W2:Y:S01]  /*08a0*/  SHFL.IDX PT, R2, R69, RZ, 0x1f ;  /* 0x00001fff45027589 */ /* 0x000ea200000e0000 */
[----:B------:R-:W-:Y:S01]  /*08b0*/  NOP ;  /* 0x0000000000007918 */ /* 0x000fe20000000000 */
[----:B--2---:R-:W-:-:S13]  /*08c0*/  ISETP.NE.AND P0, PT, R2, 0x4, PT ;  /* 0x000000040200780c */ /* 0x004fda0003f05270 */
[----:B------:R-:W-:Y:S05]  /*08d0*/  @P0 BRA `(.L_x_12) ;  /* 0x00000000004c0947 */ /* 0x000fea0003800000 */
[----:B-1----:R-:W1:Y:S01]  /*08e0*/  S2UR UR6, SR_CgaCtaId ;  /* 0x00000000000679c3 */ /* 0x002e620000008800 */
[----:B------:R-:W-:Y:S01]  /*08f0*/  UMOV UR4, 0x100 ;  /* 0x0000010000047882 */ /* 0x000fe20000000000 */
[----:B------:R-:W-:Y:S01]  /*0900*/  UMOV UR5, 0x400 ;  /* 0x0000040000057882 */ /* 0x000fe20000000000 */
[----:B------:R-:W-:Y:S01]  /*0910*/  USEL UR4, UR4, 0xe0, UP2 ;  /* 0x000000e004047887 */ /* 0x000fe20009000000 */
[----:B------:R-:W-:Y:S01]  /*0920*/  UMOV UR8, 0x1 ;  /* 0x0000000100087882 */ /* 0x000fe20000000000 */
[----:B------:R-:W-:Y:S01]  /*0930*/  ELECT P0, URZ, PT ;  /* 0x0000000000ff782f */ /* 0x000fe20003800000 */
[----:B------:R-:W-:-:S04]  /*0940*/  UIADD3 UR8, UPT, UPT, -UR8, 0x100000, URZ ;  /* 0x0010000008087890 */ /* 0x000fc8000fffe1ff */
[----:B------:R-:W-:Y:S02]  /*0950*/  USHF.L.U32 UR9, UR8, 0xb, URZ ;  /* 0x0000000b08097899 */ /* 0x000fe400080006ff */
[----:B------:R-:W-:Y:S02]  /*0960*/  USHF.L.U32 UR8, UR8, 0x1, URZ ;  /* 0x0000000108087899 */ /* 0x000fe400080006ff */
[----:B-1----:R-:W-:Y:S02]  /*0970*/  ULEA UR6, UR6, UR5, 0x18 ;  /* 0x0000000506067291 */ /* 0x002fe4000f8ec0ff */
[----:B------:R-:W-:-:S04]  /*0980*/  UIADD3 UR4, UPT, UPT, -UR4, 0x100000, URZ ;  /* 0x0010000004047890 */ /* 0x000fc8000fffe1ff */
[----:B------:R-:W-:Y:S02]  /*0990*/  USHF.L.U32 UR5, UR4, 0xb, URZ ;  /* 0x0000000b04057899 */ /* 0x000fe400080006ff */
[----:B------:R-:W-:Y:S01]  /*09a0*/  USHF.L.U32 UR4, UR4, 0x1, URZ ;  /* 0x0000000104047899 */ /* 0x000fe200080006ff */
[----:B------:R-:W1:Y:S03]  /*09b0*/  FENCE.VIEW.ASYNC.S ;  /* 0x00000000000073c6 */ /* 0x000e660000000000 */
[----:B-1----:R2:W1:Y:S08]  /*09c0*/  SYNCS.EXCH.64 URZ, [UR6+0x70], UR8 ;  /* 0x0000700806ff75b2 */ /* 0x0024700008000100 */
[----:B------:R2:W1:Y:S01]  /*09d0*/  SYNCS.EXCH.64 URZ, [UR6+0x80], UR4 ;  /* 0x0000800406ff75b2 */ /* 0x0004620008000100 */
[----:B------:R2:W1:Y:S01]  /*09e0*/  SYNCS.EXCH.64 URZ, [UR6+0x78], UR8 ;  /* 0x0000780806ff75b2 */ /* 0x0004620008000100 */
[----:B------:R2:W1:Y:S02]  /*09f0*/  SYNCS.EXCH.64 URZ, [UR6+0x88], UR4 ;  /* 0x0000880406ff75b2 */ /* 0x0004640008000100 */
[----:B--2---:R-:W-:Y:S01]  /*0a00*/  NOP ;  /* 0x0000000000007918 */ /* 0x004fe20000000000 */
.L_x_12:
        /* <DEDUP_REMOVED lines=22> */
[----:B------:R2:W1:Y:S01]  /*0b70*/  SYNCS.EXCH.64 URZ, [UR4+0xc0], UR6 ;  /* 0x0000c00604ff75b2 */ /* 0x0004620008000100 */
[----:B------:R2:W1:Y:S01]  /*0b80*/  SYNCS.EXCH.64 URZ, [UR4+0xa8], UR8 ;  /* 0x0000a80804ff75b2 */ /* 0x0004620008000100 */
[----:B------:R2:W1:Y:S02]  /*0b90*/  SYNCS.EXCH.64 URZ, [UR4+0xc8], UR6 ;  /* 0x0000c80604ff75b2 */ /* 0x0004640008000100 */
[----:B--2---:R-:W-:Y:S01]  /*0ba0*/  NOP ;  /* 0x0000000000007918 */ /* 0x004fe20000000000 */
.L_x_13:
        /* <DEDUP_REMOVED lines=13> */
[----:B-1----:R2:W1:Y:S01]  /*0c80*/  SYNCS.EXCH.64 URZ, [UR4+0xd0], UR6 ;  /* 0x0000d00604ff75b2 */ /* 0x0024620008000100 */
[----:B------:R2:W1:Y:S01]  /*0c90*/  SYNCS.EXCH.64 URZ, [UR4+0xe0], UR6 ;  /* 0x0000e00604ff75b2 */ /* 0x0004620008000100 */
[----:B------:R2:W1:Y:S01]  /*0ca0*/  SYNCS.EXCH.64 URZ, [UR4+0xd8], UR6 ;  /* 0x0000d80604ff75b2 */ /* 0x0004620008000100 */
[----:B------:R2:W1:Y:S02]  /*0cb0*/  SYNCS.EXCH.64 URZ, [UR4+0xe8], UR6 ;  /* 0x0000e80604ff75b2 */ /* 0x0004640008000100 */
[----:B--2---:R-:W-:Y:S01]  /*0cc0*/  NOP ;  /* 0x0000000000007918 */ /* 0x004fe20000000000 */
.L_x_14:
[----:B------:R-:W2:Y:S01]  /*0cd0*/  S2UR UR5, SR_CTAID.X ;  /* 0x00000000000579c3 */ /* 0x000ea20000002500 */
[----:B------:R-:W-:-:S05]  /*0ce0*/  CS2R.32 R63, SR_CgaSize ;  /* 0x00000000003f7805 */ /* 0x000fca0000008a00 */
[----:B------:R-:W-:-:S05]  /*0cf0*/  IMAD R63, R63, -0xa0, RZ ;  /* 0xffffff603f3f7824 */ /* 0x000fca00078e02ff */
[----:B-1----:R-:W-:-:S14]  /*0d00*/  R2UR UR7, R63 ;  /* 0x000000003f0772ca */ /* 0x002fdc00000e0000 */
[----:B------:R-:W1:Y:S01]  /*0d10*/  LDCU UR7, c[0x0][UR7+0x2b0] ;  /* 0x00005600070777ac */ /* 0x000e620008000800 */
[----:B------:R-:W-:Y:S01]  /*0d20*/  NOP ;  /* 0x0000000000007918 */ /* 0x000fe20000000000 */
[----:B------:R-:W-:-:S05]  /*0d30*/  CS2R.32 R63, SR_CgaSize ;  /* 0x00000000003f7805 */ /* 0x000fca0000008a00 */
[----:B------:R-:W-:-:S05]  /*0d40*/  IMAD R63, R63, -0xa0, RZ ;  /* 0xffffff603f3f7824 */ /* 0x000fca00078e02ff */
[----:B------:R-:W-:-:S14]  /*0d50*/  R2UR UR6, R63 ;  /* 0x000000003f0672ca */ /* 0x000fdc00000e0000 */
[----:B------:R-:W3:Y:S01]  /*0d60*/  LDCU UR6, c[0x0][UR6+0x2b4] ;  /* 0x00005680060677ac */ /* 0x000ee20008000800 */
[----:B------:R-:W4:Y:S08]  /*0d70*/  S2UR UR4, SR_CTAID.Y ;  /* 0x00000000000479c3 */ /* 0x000f300000002600 */
[----:B------:R-:W3:Y:S01]  /*0d80*/  LDC R10, c[0x0][0xb24] ;  /* 0x0002c900ff0a7b82 */ /* 0x000ee20000000800 */
[----:B--2---:R-:W-:-:S02]  /*0d90*/  I2FP.F32.U32 R63, UR5 ;  /* 0x00000005003f7c45 */ /* 0x004fc40008201000 */
[----:B------:R-:W-:-:S05]  /*0da0*/  CS2R.32 R3, SR_CgaSize ;  /* 0x0000000000037805 */ /* 0x000fca0000008a00 */
[----:B------:R-:W-:-:S06]  /*0db0*/  IMAD R3, R3, -0xa0, RZ ;  /* 0xffffff6003037824 */ /* 0x000fcc00078e02ff */
[----:B------:R-:W2:Y:S01]  /*0dc0*/  LDC R3, c[0x0][R3+0x2a0] ;  /* 0x0000a80003037b82 */ /* 0x000ea20000000800 */
[----:B------:R-:W-:Y:S01]  /*0dd0*/  MOV R15, UR5 ;  /* 0x00000005000f7c02 */ /* 0x000fe20008000f00 */
[----:B-1----:R-:W-:Y:S01]  /*0de0*/  FMUL R63, R63, UR7 ;  /* 0x000000073f3f7c20 */ /* 0x002fe20008400000 */
[----:B----4-:R-:W-:Y:S02]  /*0df0*/  I2FP.F32.U32 R62, UR4 ;  /* 0x00000004003e7c45 */ /* 0x010fe40008201000 */
[----:B------:R-:W-:-:S05]  /*0e00*/  CS2R.32 R2, SR_CgaSize ;  /* 0x0000000000027805 */ /* 0x000fca0000008a00 */
[----:B------:R-:W-:-:S06]  /*0e10*/  IMAD R2, R2, -0xa0, RZ ;  /* 0xffffff6002027824 */ /* 0x000fcc00078e02ff */
[----:B------:R-:W1:Y:S01]  /*0e20*/  LDC R2, c[0x0][R2+0x2a4] ;  /* 0x0000a90002027b82 */ /* 0x000e620000000800 */
[----:B------:R-:W-:Y:S01]  /*0e30*/  MOV R14, UR4 ;  /* 0x00000004000e7c02 */ /* 0x000fe20008000f00 */
[----:B------:R-:W4:Y:S01]  /*0e40*/  F2I.U32.TRUNC.NTZ R63, R63 ;  /* 0x0000003f003f7305 */ /* 0x000f22000020f000 */
[----:B---3--:R-:W-:-:S05]  /*0e50*/  FMUL R62, R62, UR6 ;  /* 0x000000063e3e7c20 */ /* 0x008fca0008400000 */
[----:B------:R-:W-:Y:S01]  /*0e60*/  BAR.SYNC.DEFER_BLOCKING 0x0 ;  /* 0x0000000000007b1d */ /* 0x000fe20000010000 */
[----:B------:R-:W-:-:S05]  /*0e70*/  ISETP.GE.AND P0, PT, R10, 0x1, PT ;  /* 0x000000010a00780c */ /* 0x000fca0003f06270 */
[----:B------:R-:W3:Y:S02]  /*0e80*/  F2I.U32.TRUNC.NTZ R62, R62 ;  /* 0x0000003e003e7305 */ /* 0x000ee4000020f000 */
[----:B------:R-:W1:Y:S01]  /*0e90*/  S2UR UR52, SR_CTAID.Z ;  /* 0x00000000003479c3 */ /* 0x000e620000002700 */
[----:B----4-:R-:W-:-:S05]  /*0ea0*/  IADD3 R63, PT, PT, -R63, RZ, RZ ;  /* 0x000000ff3f3f7210 */ /* 0x010fca0007ffe1ff */
[----:B--2---:R-:W-:Y:S01]  /*0eb0*/  IMAD R63, R3, R63, UR5 ;  /* 0x00000005033f7e24 */ /* 0x004fe2000f8e023f */
[----:B---3--:R-:W-:-:S05]  /*0ec0*/  IADD3 R62, PT, PT, -R62, RZ, RZ ;  /* 0x000000ff3e3e7210 */ /* 0x008fca0007ffe1ff */
[----:B-1----:R-:W-:Y:S01]  /*0ed0*/  IMAD R62, R2, R62, UR4 ;  /* 0x00000004023e7e24 */ /* 0x002fe2000f8e023e */
[----:B------:R-:W-:Y:S06]  /*0ee0*/  @!P0 BRA `(.L_x_15) ;  /* 0x0000000000b88947 */ /* 0x000fec0003800000 */
[----:B------:R-:W1:Y:S01]  /*0ef0*/  LDC.64 R4, c[0x0][0xb18] ;  /* 0x0002c600ff047b82 */ /* 0x000e620000000a00 */
[----:B------:R-:W-:-:S07]  /*0f00*/  ISETP.NE.AND P0, PT, R10, 0x1, PT ;  /* 0x000000010a00780c */ /* 0x000fce0003f05270 */
[----:B------:R-:W2:Y:S08]  /*0f10*/  LDC R9, c[0x0][0xb0c] ;  /* 0x0002c300ff097b82 */ /* 0x000eb00000000800 */
[----:B------:R-:W3:Y:S08]  /*0f20*/  LDC R12, c[0x0][0x370] ;  /* 0x0000dc00ff0c7b82 */ /* 0x000ef00000000800 */
[----:B------:R-:W4:Y:S01]  /*0f30*/  LDC R11, c[0x0][0x374] ;  /* 0x0000dd00ff0b7b82 */ /* 0x000f220000000800 */
[----:B-1----:R-:W-:-:S07]  /*0f40*/  ISETP.NE.AND P1, PT, R4, 0x1, PT ;  /* 0x000000010400780c */ /* 0x002fce0003f25270 */
[----:B------:R-:W3:Y:S01]  /*0f50*/  LDC.64 R6, c[0x0][0xb10] ;  /* 0x0002c400ff067b82 */ /* 0x000ee20000000a00 */
[----:B--2---:R-:W-:-:S07]  /*0f60*/  ISETP.NE.AND P2, PT, R9, 0x1, PT ;  /* 0x000000010900780c */ /* 0x004fce0003f45270 */
[----:B------:R-:W1:Y:S08]  /*0f70*/  LDC R8, c[0x0][0xb20] ;  /* 0x0002c800ff087b82 */ /* 0x000e700000000800 */
[----:B------:R-:W2:Y:S01]  /*0f80*/  LDC.64 R2, c[0x0][0xb28] ;  /* 0x0002ca00ff027b82 */ /* 0x000ea20000000a00 */
[----:B----4-:R-:W-:-:S04]  /*0f90*/  IMAD.HI.U32 R13, R11, R5, RZ ;  /* 0x000000050b0d7227 */ /* 0x010fc800078e00ff */
[----:B------:R-:W-:-:S04]  /*0fa0*/  IMAD.HI.U32 R5, R14, R5, RZ ;  /* 0x000000050e057227 */ /* 0x000fc800078e00ff */
[----:B---3--:R-:W-:-:S05]  /*0fb0*/  IMAD.HI.U32 R16, R12, R6, RZ ;  /* 0x000000060c107227 */ /* 0x008fca00078e00ff */
[-C--:B------:R-:W-:Y:S01]  /*0fc0*/  @P2 SHF.R.U32.HI R12, RZ, R7.reuse, R16 ;  /* 0x00000007ff0c2219 */ /* 0x080fe20000011610 */
[----:B------:R-:W-:Y:S01]  /*0fd0*/  IMAD.HI.U32 R16, R15, R6, RZ ;  /* 0x000000060f107227 */ /* 0x000fe200078e00ff */
[-C--:B-1----:R-:W-:Y:S02]  /*0fe0*/  @P1 SHF.R.U32.HI R11, RZ, R8.reuse, R13 ;  /* 0x00000008ff0b1219 */ /* 0x082fe4000001160d */
[----:B------:R-:W-:Y:S02]  /*0ff0*/  SHF.R.U32.HI R5, RZ, R8, R5 ;  /* 0x00000008ff057219 */ /* 0x000fe40000011605 */
[----:B------:R-:W-:Y:S02]  /*1000*/  SHF.R.U32.HI R16, RZ, R7, R16 ;  /* 0x00000007ff107219 */ /* 0x000fe40000011610 */
[----:B------:R-:W-:Y:S01]  /*1010*/  SEL R5, R14, R5, !P1 ;  /* 0x000000050e057207 */ /* 0x000fe20004800000 */
[----:B--2---:R-:W-:Y:S01]  /*1020*/  IMAD.HI.U32 R13, R11, R2, RZ ;  /* 0x000000020b0d7227 */ /* 0x004fe200078e00ff */
[----:B------:R-:W-:-:S03]  /*1030*/  SEL R16, R15, R16, !P2 ;  /* 0x000000100f107207 */ /* 0x000fc60005000000 */
[----:B------:R-:W-:Y:S01]  /*1040*/  IMAD.HI.U32 R6, R12, R2, RZ ;  /* 0x000000020c067227 */ /* 0x000fe200078e00ff */
[----:B------:R-:W-:-:S04]  /*1050*/  @P0 SHF.R.U32.HI R11, RZ, R3, R13 ;  /* 0x00000003ff0b0219 */ /* 0x000fc8000001160d */
[----:B------:R-:W-:Y:S01]  /*1060*/  @P0 SHF.R.U32.HI R12, RZ, R3, R6 ;  /* 0x00000003ff0c0219 */ /* 0x000fe20000011606 */
[----:B------:R-:W-:-:S04]  /*1070*/  IMAD R11, R11, R10, RZ ;  /* 0x0000000a0b0b7224 */ /* 0x000fc800078e02ff */
[----:B------:R-:W-:Y:S01]  /*1080*/  IMAD R6, R12, R10, RZ ;  /* 0x0000000a0c067224 */ /* 0x000fe200078e02ff */
[----:B------:R-:W-:-:S04]  /*1090*/  ISETP.GE.AND P1, PT, R5, R11, PT ;  /* 0x0000000b0500720c */ /* 0x000fc80003f26270 */
[----:B------:R-:W-:Y:S01]  /*10a0*/  ISETP.GE.OR P1, PT, R16, R6, P1 ;  /* 0x000000061000720c */ /* 0x000fe20000f26670 */
[----:B------:R-:W-:-:S05]  /*10b0*/  IMAD.HI.U32 R6, R5, R2, RZ ;  /* 0x0000000205067227 */ /* 0x000fca00078e00ff */
[----:B------:R-:W-:-:S04]  /*10c0*/  SHF.R.U32.HI R6, RZ, R3, R6 ;  /* 0x00000003ff067219 */ /* 0x000fc80000011606 */
[----:B------:R-:W-:-:S03]  /*10d0*/  SEL R6, R5, R6, !P0 ;  /* 0x0000000605067207 */ /* 0x000fc60004000000 */
[----:B------:R-:W-:Y:S01]  /*10e0*/  @!P1 IMAD.HI.U32 R7, R16, R2, RZ ;  /* 0x0000000210079227 */ /* 0x000fe200078e00ff */
[----:B------:R-:W-:-:S04]  /*10f0*/  IADD3 R2, PT, PT, -R6, RZ, RZ ;  /* 0x000000ff06027210 */ /* 0x000fc80007ffe1ff */
[----:B------:R-:W-:Y:S01]  /*1100*/  @!P1 SHF.R.U32.HI R3, RZ, R3, R7 ;  /* 0x00000003ff039219 */ /* 0x000fe20000011607 */
[----:B------:R-:W-:Y:S01]  /*1110*/  IMAD R2, R10, R2, R5 ;  /* 0x000000020a027224 */ /* 0x000fe200078e0205 */
[----:B------:R-:W-:Y:S02]  /*1120*/  IADD3 R7, PT, PT, -R5, RZ, RZ ;  /* 0x000000ff05077210 */ /* 0x000fe40007ffe1ff */
[----:B------:R-:W-:-:S03]  /*1130*/  @!P1 SEL R3, R16, R3, !P0 ;  /* 0x0000000310039207 */ /* 0x000fc60004000000 */
[----:B------:R-:W-:Y:S02]  /*1140*/  IMAD R7, R4, R7, R14 ;  /* 0x0000000704077224 */ /* 0x000fe400078e020e */
[--C-:B------:R-:W-:Y:S02]  /*1150*/  @!P1 IMAD.IADD R6, R6, 0x1, -R3.reuse ;  /* 0x0000000106069824 */ /* 0x100fe400078e0a03 */
[----:B------:R-:W-:Y:S01]  /*1160*/  @!P1 IMAD R3, R2, R12, R3 ;  /* 0x0000000c02039224 */ /* 0x000fe200078e0203 */
[----:B------:R-:W-:Y:S01]  /*1170*/  IADD3 R2, PT, PT, -R16, RZ, RZ ;  /* 0x000000ff10027210 */ /* 0x000fe20007ffe1ff */
[----:B------:R-:W-:Y:S02]  /*1180*/  @!P1 IMAD R5, R6, R10, R16 ;  /* 0x0000000a06059224 */ /* 0x000fe400078e0210 */
[----:B------:R-:W-:Y:S02]  /*1190*/  @!P1 IMAD.MOV.U32 R16, RZ, RZ, R3 ;  /* 0x000000ffff109224 */ /* 0x000fe400078e0003 */
[----:B------:R-:W-:-:S02]  /*11a0*/  IMAD R2, R9, R2, R15 ;  /* 0x0000000209027224 */ /* 0x000fc400078e020f */
[----:B------:R-:W-:Y:S02]  /*11b0*/  IMAD R14, R5, R4, R7 ;  /* 0x00000004050e7224 */ /* 0x000fe400078e0207 */
[----:B------:R-:W-:Y:S02]  /*11c0*/  IMAD R15, R16, R9, R2 ;  /* 0x00000009100f7224 */ /* 0x000fe400078e0202 */
.L_x_15:
[----:B------:R-:W1:Y:S01]  /*11d0*/  LDCU UR4, c[0x0][0xb30] ;  /* 0x00016600ff0477ac */ /* 0x000e620008000800 */
[----:B------:R-:W2:Y:S08]  /*11e0*/  S2UR UR53, SR_CgaCtaId ;  /* 0x00000000003579c3 */ /* 0x000eb00000008800 */
[----:B------:R-:W3:Y:S01]  /*11f0*/  LDC R26, c[0x0][0xb24] ;  /* 0x0002c900ff1a7b82 */ /* 0x000ee20000000800 */
[----:B-1----:R-:W-:-:S09]  /*1200*/  UISETP.NE.AND UP1, UPT, UR4, 0x1, UPT ;  /* 0x000000010400788c */ /* 0x002fd2000bf25270 */
[----:B--2---:R-:W-:Y:S05]  /*1210*/  BRA.U UP1, `(.L_x_16) ;  /* 0x0000000101407547 */ /* 0x004fea000b800000 */
[----:B------:R-:W1:Y:S08]  /*1220*/  LDC.64 R4, c[0x0][0xb10] ;  /* 0x0002c400ff047b82 */ /* 0x000e700000000a00 */
[----:B------:R-:W2:Y:S08]  /*1230*/  LDC.64 R2, c[0x0][0xb18] ;  /* 0x0002c600ff027b82 */ /* 0x000eb00000000a00 */
[----:B------:R-:W4:Y:S08]  /*1240*/  LDC R6, c[0x0][0xb20] ;  /* 0x0002c800ff067b82 */ /* 0x000f300000000800 */
[----:B------:R-:W3:Y:S01]  /*1250*/  LDC R7, c[0x0][0xb0c] ;  /* 0x0002c300ff077b82 */ /* 0x000ee20000000800 */
[----:B-1----:R-:W-:-:S05]  /*1260*/  IMAD.HI.U32 R4, R15, R4, RZ ;  /* 0x000000040f047227 */ /* 0x002fca00078e00ff */
[----:B------:R-:W-:Y:S01]  /*1270*/  SHF.R.U32.HI R4, RZ, R5, R4 ;  /* 0x00000005ff047219 */ /* 0x000fe20000011604 */
[----:B--2---:R-:W-:Y:S01]  /*1280*/  IMAD.HI.U32 R3, R14, R3, RZ ;  /* 0x000000030e037227 */ /* 0x004fe200078e00ff */
[----:B------:R-:W-:-:S04]  /*1290*/  ISETP.NE.AND P0, PT, R2, 0x1, PT ;  /* 0x000000010200780c */ /* 0x000fc80003f05270 */
[----:B----4-:R-:W-:-:S04]  /*12a0*/  SHF.R.U32.HI R3, RZ, R6, R3 ;  /* 0x00000006ff037219 */ /* 0x010fc80000011603 */
[----:B------:R-:W-:Y:S02]  /*12b0*/  SEL R3, R14, R3, !P0 ;  /* 0x000000030e037207 */ /* 0x000fe40004000000 */
[----:B---3--:R-:W-:-:S04]  /*12c0*/  ISETP.NE.AND P1, PT, R7, 0x1, PT ;  /* 0x000000010700780c */ /* 0x008fc80003f25270 */
[----:B------:R-:W-:-:S05]  /*12d0*/  SEL R4, R15, R4, !P1 ;  /* 0x000000040f047207 */ /* 0x000fca0004800000 */
[----:B------:R-:W-:Y:S02]  /*12e0*/  IMAD.IADD R5, R3, 0x1, -R4 ;  /* 0x0000000103057824 */ /* 0x000fe400078e0a04 */
[----:B------:R-:W-:Y:S02]  /*12f0*/  IMAD.IADD R3, R4, 0x1, -R3 ;  /* 0x0000000104037824 */ /* 0x000fe400078e0a03 */
[----:B------:R-:W-:Y:S02]  /*1300*/  IMAD R15, R5, R7, R15 ;  /* 0x00000007050f7224 */ /* 0x000fe400078e020f */
[----:B------:R-:W-:-:S07]  /*1310*/  IMAD R14, R3, R2, R14 ;  /* 0x00000002030e7224 */ /* 0x000fce00078e020e */
.L_x_16:
[----:B------:R-:W-:Y:S01]  /*1320*/  BAR.SYNC.DEFER_BLOCKING 0x0 ;  /* 0x0000000000007b1d */ /* 0x000fe20000010000 */
[----:B------:R-:W-:Y:S01]  /*1330*/  UISETP.NE.AND UP1, UPT, UR10, 0x2, UPT ;  /* 0x000000020a00788c */ /* 0x000fe2000bf25270 */
[----:B------:R-:W-:Y:S02]  /*1340*/  ISETP.NE.OR P5, PT, R0, 0x2, !P5 ;  /* 0x000000020000780c */ /* 0x000fe40006fa5670 */
[----:B------:R-:W-:-:S06]  /*1350*/  LOP3.LUT R2, R75, 0x1f, RZ, 0xc0, !PT ;  /* 0x0000001f4b027812 */ /* 0x000fcc00078ec0ff */
[----:B------:R-:W-:Y:S05]  /*1360*/  BRA.U UP1, `(.L_x_17) ;  /* 0x0000001501107547 */ /* 0x000fea000b800000 */
[----:B------:R-:W1:Y:S01]  /*1370*/  LDCU UR6, c[0x0][0x38c] ;  /* 0x00007180ff0677ac */ /* 0x000e620008000800 */
[----:B------:R-:W2:Y:S01]  /*1380*/  LDC R8, c[0x0][0x370] ;  /* 0x0000dc00ff087b82 */ /* 0x000ea20000000800 */
[----:B------:R-:W-:Y:S01]  /*1390*/  PLOP3.LUT P1, PT, PT, PT, UP2, 0x80, 0x8 ;  /* 0x000000000008781c */ /* 0x000fe20003f2f028 */
[----:B------:R-:W-:Y:S01]  /*13a0*/  IMAD.MOV.U32 R17, RZ, RZ, 0x1 ;  /* 0x00000001ff117424 */ /* 0x000fe200078e00ff */
[----:B------:R-:W-:Y:S01]  /*13b0*/  ISETP.EQ.OR P4, PT, R2, RZ, P5 ;  /* 0x000000ff0200720c */ /* 0x000fe20002f82670 */
[----:B------:R-:W-:Y:S01]  /*13c0*/  IMAD.MOV.U32 R16, RZ, RZ, RZ ;  /* 0x000000ffff107224 */ /* 0x000fe200078e00ff */
[----:B------:R-:W-:Y:S02]  /*13d0*/  PLOP3.LUT P1, PT, P1, PT, PT, 0x8, 0x80 ;  /* 0x000000000080781c */ /* 0x000fe40000f2e170 */
[----:B------:R-:W-:Y:S01]  /*13e0*/  CS2R R12, SRZ ;  /* 0x00000000000c7805 */ /* 0x000fe2000001ff00 */
[----:B------:R-:W-:Y:S01]  /*13f0*/  IMAD.MOV.U32 R11, RZ, RZ, 0x1 ;  /* 0x00000001ff0b7424 */ /* 0x000fe200078e00ff */
[----:B------:R-:W4:Y:S01]  /*1400*/  LDC R0, c[0x0][0x374] ;  /* 0x0000dd00ff007b82 */ /* 0x000f220000000800 */
[----:B------:R-:W2:Y:S01]  /*1410*/  LDCU.64 UR38, c[0x0][0x348] ;  /* 0x00006900ff2677ac */ /* 0x000ea20008000a00 */
[----:B------:R-:W-:Y:S01]  /*1420*/  UMOV UR15, URZ ;  /* 0x000000ff000f7c82 */ /* 0x000fe20008000000 */
[----:B-1----:R-:W-:-:S02]  /*1430*/  UIADD3 UR5, UPT, UPT, UR6, 0x7f, URZ ;  /* 0x0000007f06057890 */ /* 0x002fc4000fffe0ff */
[----:B------:R-:W-:Y:S02]  /*1440*/  UIADD3 UR46, UPT, UPT, UR6, 0xfe, URZ ;  /* 0x000000fe062e7890 */ /* 0x000fe4000fffe0ff */
[----:B------:R-:W-:-:S04]  /*1450*/  USHF.R.S32.HI UR4, URZ, 0x1f, UR5 ;  /* 0x0000001fff047899 */ /* 0x000fc80008011405 */
[----:B------:R-:W-:-:S04]  /*1460*/  ULEA.HI UR4, UR4, UR5, URZ, 0x7 ;  /* 0x0000000504047291 */ /* 0x000fc8000f8f38ff */
[----:B------:R-:W-:Y:S02]  /*1470*/  USHF.R.S32.HI UR37, URZ, 0x7, UR4 ;  /* 0x00000007ff257899 */ /* 0x000fe40008011404 */
[----:B------:R-:W-:Y:S02]  /*1480*/  UIADD3 UR4, UPT, UPT, UR6, -0x1, URZ ;  /* 0xffffffff06047890 */ /* 0x000fe4000fffe0ff */
[----:B------:R-:W-:Y:S02]  /*1490*/  UISETP.LT.U32.AND UP0, UPT, UR37, 0x3, UPT ;  /* 0x000000032500788c */ /* 0x000fe4000bf01070 */
[----:B------:R-:W-:Y:S02]  /*14a0*/  UISETP.GE.U32.AND UP1, UPT, UR4, -0xff, UPT ;  /* 0xffffff010400788c */ /* 0x000fe4000bf26070 */
[----:B------:R-:W-:-:S04]  /*14b0*/  USEL UR29, UR37, 0x3, UP0 ;  /* 0x00000003251d7887 */ /* 0x000fc80008000000 */
[----:B------:R-:W-:Y:S02]  /*14c0*/  UIADD3 UR21, UPT, UPT, UR29, -0x1, URZ ;  /* 0xffffffff1d157890 */ /* 0x000fe4000fffe0ff */
[----:B------:R-:W-:-:S03]  /*14d0*/  UIADD3 UR45, UPT, UPT, UR37, -UR29, URZ ;  /* 0x8000001d252d7290 */ /* 0x000fc6000fffe0ff */
[----:B------:R-:W-:-:S04]  /*14e0*/  @UP1 UIADD3 UR21, UPT, UPT, UR29, URZ, URZ ;  /* 0x000000ff1d151290 */ /* 0x000fc8000fffe0ff */
[----:B--2---:R-:W-:-:S12]  /*14f0*/  UIADD3 UR21, UPT, UPT, UR21, 0x1, URZ ;  /* 0x0000000115157890 */ /* 0x004fd8000fffe0ff */
.L_x_39:
[----:B------:R-:W-:Y:S01]  /*1500*/  UISETP.NE.AND UP0, UPT, UR53, URZ, UPT ;  /* 0x000000ff3500728c */ /* 0x000fe2000bf05270 */
[----:B------:R-:W1:Y:S08]  /*1510*/  S2UR UR53, SR_CgaCtaId ;  /* 0x00000000003579c3 */ /* 0x000e700000008800 */
[----:B------:R-:W-:Y:S05]  /*1520*/  BRA.U UP0, `(.L_x_18) ;  /* 0x0000000100347547 */ /* 0x000fea000b800000 */
[----:B------:R-:W2:Y:S01]  /*1530*/  S2R R2, SR_CgaCtaId ;  /* 0x0000000000027919 */ /* 0x000ea20000008800 */
[----:B------:R-:W-:-:S04]  /*1540*/  MOV R3, 0x400 ;  /* 0x0000040000037802 */ /* 0x000fc80000000f00 */
[----:B--2---:R-:W-:Y:S02]  /*1550*/  LEA R2, R2, R3, 0x18 ;  /* 0x0000000302027211 */ /* 0x004fe400078ec0ff */
[----:B------:R-:W-:-:S03]  /*1560*/  SHF.L.U32 R3, R11, 0x1f, RZ ;  /* 0x0000001f0b037819 */ /* 0x000fc600000006ff */
[----:B------:R-:W-:-:S04]  /*1570*/  IMAD R2, R12, 0x8, R2 ;  /* 0x000000080c027824 */ /* 0x000fc800078e0202 */
[----:B------:R-:W2:Y:S02]  /*1580*/  SYNCS.PHASECHK.TRANS64.TRYWAIT P0, [R2+URZ+0xe0], R3 ;  /* 0x0000e003020075a7 */ /* 0x000ea400080011ff */
[----:B--2---:R-:W-:Y:S05]  /*1590*/  @!P0 BRA `(.L_x_19) ;  /* 0x0000005c00848947 */ /* 0x004fea0003800000 */
.L_x_118:
[----:B------:R-:W-:Y:S01]  /*15a0*/  VIADD R12, R12, 0x1 ;  /* 0x000000010c0c7836 */ /* 0x000fe20000000000 */
[----:B------:R2:W-:Y:S04]  /*15b0*/  SYNCS.ARRIVE.TRANS64.A1T0 RZ, [R2+URZ+0xd0], RZ ;  /* 0x0000d0ff02ff79a7 */ /* 0x0005e800081000ff */
[----:B------:R-:W-:-:S04]  /*15c0*/  ISETP.NE.AND P0, PT, R12, 0x2, PT ;  /* 0x000000020c00780c */ /* 0x000fc80003f05270 */
[----:B------:R-:W-:Y:S02]  /*15d0*/  SEL R12, R12, RZ, P0 ;  /* 0x000000ff0c0c7207 */ /* 0x000fe40000000000 */
[----:B--2---:R-:W-:-:S04]  /*15e0*/  SEL R2, RZ, 0x1, P0 ;  /* 0x00000001ff027807 */ /* 0x004fc80000000000 */
[----:B------:R-:W-:-:S07]  /*15f0*/  LOP3.LUT R11, R11, R2, RZ, 0x3c, !PT ;  /* 0x000000020b0b7212 */ /* 0x000fce00078e3cff */
.L_x_18:
[----:B------:R-:W-:Y:S01]  /*1600*/  UMOV UR14, 0x400 ;  /* 0x00000400000e7882 */ /* 0x000fe20000000000 */
[----:B------:R-:W-:Y:S01]  /*1610*/  SHF.L.U32 R2, R17, 0x1f, RZ ;  /* 0x0000001f11027819 */ /* 0x000fe200000006ff */
[----:B-1----:R-:W-:Y:S01]  /*1620*/  ULEA UR14, UR53, UR14, 0x18 ;  /* 0x0000000e350e7291 */ /* 0x002fe2000f8ec0ff */
[----:B------:R-:W-:Y:S01]  /*1630*/  R2UR UR51, R15 ;  /* 0x000000000f3372ca */ /* 0x000fe200000e0000 */
[----:B------:R-:W-:Y:S01]  /*1640*/  UISETP.GE.U32.AND UP0, UPT, UR46, 0xff, UPT ;  /* 0x000000ff2e00788c */ /* 0x000fe2000bf06070 */
[----:B------:R-:W-:Y:S01]  /*1650*/  R2UR UR18, R14 ;  /* 0x000000000e1272ca */ /* 0x000fe200000e0000 */
[----:B------:R-:W-:Y:S01]  /*1660*/  ULEA UR4, UR15, UR14, 0x3 ;  /* 0x0000000e0f047291 */ /* 0x000fe2000f8e18ff */
[----:B------:R-:W-:-:S08]  /*1670*/  UMOV UR13, URZ ;  /* 0x000000ff000d7c82 */ /* 0x000fd00008000000 */
[----:B------:R1:W2:Y:S01]  /*1680*/  SYNCS.PHASECHK.TRANS64.TRYWAIT P2, [UR4+0x18], R2 ;  /* 0x00001802ff0075a7 */ /* 0x0002a20008041104 */
[----:B------:R-:W-:Y:S02]  /*1690*/  USHF.L.U32 UR51, UR51, 0x6, URZ ;  /* 0x0000000633337899 */ /* 0x000fe400080006ff */
[----:B------:R-:W-:Y:S01]  /*16a0*/  USHF.L.U32 UR18, UR18, 0x6, URZ ;  /* 0x0000000612127899 */ /* 0x000fe200080006ff */
[----:B------:R-:W-:Y:S11]  /*16b0*/  BRA.U !UP0, `(.L_x_20) ;  /* 0x0000000508187547 */ /* 0x000ff6000b800000 */
[----:B------:R-:W-:Y:S01]  /*16c0*/  UIADD3 UR10, UPT, UPT, UR18, 0x20, URZ ;  /* 0x00000020120a7890 */ /* 0x000fe2000fffe0ff */
[----:B------:R-:W-:Y:S01]  /*16d0*/  UMOV UR7, URZ ;  /* 0x000000ff00077c82 */ /* 0x000fe20008000000 */
[----:B------:R-:W-:-:S10]  /*16e0*/  UMOV UR6, UR15 ;  /* 0x0000000f00067c82 */ /* 0x000fd40008000000 */
.L_x_27:
[----:B------:R-:W-:Y:S01]  /*16f0*/  ULEA UR49, UR6, UR14, 0x3 ;  /* 0x0000000e06317291 */ /* 0x000fe2000f8e18ff */
[----:B--2---:R-:W-:Y:S01]  /*1700*/  @!P5 MOV R3, 0x10000 ;  /* 0x000100000003d802 */ /* 0x004fe20000000f00 */
[----:B--2---:R-:W-:Y:S10]  /*1710*/  @P2 BRA `(.L_x_21) ;  /* 0x00000000000c2947 */ /* 0x004ff40003800000 */
[----:B------:R-:W-:-:S04]  /*1720*/  SHF.L.U32 R4, R17, 0x1f, RZ ;  /* 0x0000001f11047819 */ /* 0x000fc800000006ff */
[----:B------:R-:W2:Y:S02]  /*1730*/  SYNCS.PHASECHK.TRANS64.TRYWAIT P0, [UR49+0x18], R4 ;  /* 0x00001804ff0075a7 */ /* 0x000ea40008001131 */
[----:B--2---:R-:W-:Y:S05]  /*1740*/  @!P0 BRA `(.L_x_22) ;  /* 0x0000005c002c8947 */ /* 0x004fea0003800000 */
.L_x_21:
[----:B------:R2:W-:Y:S01]  /*1750*/  @!P5 SYNCS.ARRIVE.TRANS64 RZ, [UR49], R3 ;  /* 0x00000003ffffd9a7 */ /* 0x0005e20008000031 */
[----:B------:R-:W-:Y:S04]  /*1760*/  BSSY.RECONVERGENT B0, `(.L_x_23) ;  /* 0x0000003000007945 */ /* 0x000fe80003800200 */
[----:B------:R-:W-:Y:S05]  /*1770*/  @P4 BRA `(.L_x_24) ;  /* 0x0000000000044947 */ /* 0x000fea0003800000 */
[----:B------:R-:W-:Y:S05]  /*1780*/  BPT.TRAP 0x1 ;  /* 0x000000040000795c */ /* 0x000fea0000300000 */
.L_x_24:
[----:B------:R-:W-:Y:S05]  /*1790*/  BSYNC.RECONVERGENT B0 ;  /* 0x0000000000007941 */ /* 0x000fea0003800200 */
.L_x_23:
[----:B------:R-:W-:Y:S01]  /*17a0*/  UIADD3 UR4, UPT, UPT, UR6, 0x1, URZ ;  /* 0x0000000106047890 */ /* 0x000fe2000fffe0ff */
[----:B------:R-:W-:Y:S01]  /*17b0*/  BSSY.RECONVERGENT B0, `(.L_x_25) ;  /* 0x0000031000007945 */ /* 0x000fe20003800200 */
[----:B------:R-:W-:Y:S02]  /*17c0*/  ELECT P0, URZ, PT ;  /* 0x0000000000ff782f */ /* 0x000fe40003800000 */
[----:B------:R-:W-:-:S04]  /*17d0*/  UISETP.NE.AND UP0, UPT, UR4, 0x3, UPT ;  /* 0x000000030400788c */ /* 0x000fc8000bf05270 */
[----:B------:R-:W-:Y:S02]  /*17e0*/  USEL UR5, URZ, 0x1, UP0 ;  /* 0x00000001ff057887 */ /* 0x000fe40008000000 */
[----:B------:R-:W-:-:S04]  /*17f0*/  USEL UR15, UR4, URZ, UP0 ;  /* 0x000000ff040f7287 */ /* 0x000fc80008000000 */
[----:B------:R-:W-:Y:S01]  /*1800*/  ULEA UR4, UR15, UR14, 0x3 ;  /* 0x0000000e0f047291 */ /* 0x000fe2000f8e18ff */
[----:B------:R-:W-:-:S04]  /*1810*/  LOP3.LUT R17, R17, UR5, RZ, 0x3c, !PT ;  /* 0x0000000511117c12 */ /* 0x000fc8000f8e3cff */
[----:B-1----:R-:W-:-:S04]  /*1820*/  SHF.L.U32 R2, R17, 0x1f, RZ ;  /* 0x0000001f11027819 */ /* 0x002fc800000006ff */
[----:B------:R1:W1:Y:S01]  /*1830*/  SYNCS.PHASECHK.TRANS64.TRYWAIT P2, [UR4+0x18], R2 ;  /* 0x00001802ff0075a7 */ /* 0x0002620008041104 */
[----:B------:R-:W-:Y:S05]  /*1840*/  @!P0 BRA `(.L_x_26) ;  /* 0x00000000009c8947 */ /* 0x000fea0003800000 */
[----:B------:R-:W-:Y:S02]  /*1850*/  ULEA UR8, UR6, UR14, 0xf ;  /* 0x0000000e06087291 */ /* 0x000fe4000f8e78ff */
[----:B------:R-:W-:Y:S02]  /*1860*/  UIADD3 UR4, UP1, UPT, UR38, 0x80, URZ ;  /* 0x0000008026047890 */ /* 0x000fe4000ff3e0ff */
[----:B------:R-:W-:Y:S02]  /*1870*/  USHF.L.U32 UR50, UR7, 0x7, URZ ;  /* 0x0000000707327899 */ /* 0x000fe400080006ff */
[----:B------:R-:W-:Y:S02]  /*1880*/  UIADD3 UR22, UP0, UPT, UR38, 0x180, URZ ;  /* 0x0000018026167890 */ /* 0x000fe4000ff1e0ff */
[----:B------:R-:W-:Y:S02]  /*1890*/  UIADD3.X UR5, UPT, UPT, URZ, UR39, URZ, UP1, !UPT ;  /* 0x00000027ff057290 */ /* 0x000fe40008ffe4ff */
[----:B------:R-:W-:-:S02]  /*18a0*/  UIADD3 UR48, UPT, UPT, UR8, 0x6800, URZ ;  /* 0x0000680008307890 */ /* 0x000fc4000fffe0ff */
[----:B------:R-:W-:Y:S02]  /*18b0*/  UIADD3 UR42, UPT, UPT, UR50, 0x20, URZ ;  /* 0x00000020322a7890 */ /* 0x000fe4000fffe0ff */
[----:B------:R-:W-:Y:S02]  /*18c0*/  UIADD3 UR40, UPT, UPT, UR8, 0x8800, URZ ;  /* 0x0000880008287890 */ /* 0x000fe4000fffe0ff */
[----:B------:R-:W-:Y:S02]  /*18d0*/  UIADD3 UR34, UPT, UPT, UR50, 0x40, URZ ;  /* 0x0000004032227890 */ /* 0x000fe4000fffe0ff */
[----:B------:R-:W-:Y:S02]  /*18e0*/  UIADD3 UR32, UPT, UPT, UR8, 0xa800, URZ ;  /* 0x0000a80008207890 */ /* 0x000fe4000fffe0ff */
[----:B------:R-:W-:Y:S02]  /*18f0*/  UIADD3 UR26, UPT, UPT, UR50, 0x60, URZ ;  /* 0x00000060321a7890 */ /* 0x000fe4000fffe0ff */
[----:B------:R-:W-:-:S02]  /*1900*/  UIADD3 UR24, UPT, UPT, UR8, 0xc800, URZ ;  /* 0x0000c80008187890 */ /* 0x000fc4000fffe0ff */
[----:B------:R-:W-:Y:S02]  /*1910*/  UIADD3 UR16, UPT, UPT, UR8, 0x1e800, URZ ;  /* 0x0001e80008107890 */ /* 0x000fe4000fffe0ff */
[----:B------:R-:W-:Y:S02]  /*1920*/  UIADD3.X UR23, UPT, UPT, URZ, UR39, URZ, UP0, !UPT ;  /* 0x00000027ff177290 */ /* 0x000fe400087fe4ff */
[----:B------:R-:W-:Y:S01]  /*1930*/  UIADD3 UR8, UPT, UPT, UR8, 0x22800, URZ ;  /* 0x0002280008087890 */ /* 0x000fe2000fffe0ff */
[----:B------:R-:W-:Y:S01]  /*1940*/  UMOV UR30, 0x0 ;  /* 0x00000000001e7882 */ /* 0x000fe20000000000 */
[----:B------:R-:W-:Y:S01]  /*1950*/  UMOV UR31, 0x10000000 ;  /* 0x10000000001f7882 */ /* 0x000fe20000000000 */
[----:B------:R-:W-:Y:S01]  /*1960*/  UMOV UR41, UR49 ;  /* 0x0000003100297c82 */ /* 0x000fe20008000000 */
[----:B------:R-:W-:Y:S01]  /*1970*/  UMOV UR43, UR51 ;  /* 0x00000033002b7c82 */ /* 0x000fe20008000000 */
[----:B------:R-:W-:Y:S01]  /*1980*/  UMOV UR44, UR52 ;  /* 0x00000034002c7c82 */ /* 0x000fe20008000000 */
[----:B------:R-:W-:Y:S01]  /*1990*/  UMOV UR33, UR49 ;  /* 0x0000003100217c82 */ /* 0x000fe20008000000 */
[----:B------:R-:W-:Y:S01]  /*19a0*/  UMOV UR35, UR51 ;  /* 0x0000003300237c82 */ /* 0x000fe20008000000 */
[----:B------:R-:W-:Y:S01]  /*19b0*/  UMOV UR36, UR52 ;  /* 0x0000003400247c82 */ /* 0x000fe20008000000 */
[----:B------:R1:W-:Y:S01]  /*19c0*/  UTMALDG.3D [UR48], [UR4], desc[UR30] ;  /* 0x00001e30040075b4 */ /* 0x0003e20008011000 */
[----:B------:R-:W-:Y:S01]  /*19d0*/  UMOV UR25, UR49 ;  /* 0x0000003100197c82 */ /* 0x000fe20008000000 */
        /* <DEDUP_REMOVED lines=9> */
[----:B------:R1:W-:Y:S01]  /*1a70*/  UTMALDG.3D [UR32], [UR4], desc[UR30] ;  /* 0x00001e20040075b4 */ /* 0x0003e20008011000 */
[----:B------:R1:W-:Y:S01]  /*1a80*/  UTMALDG.3D [UR24], [UR4], desc[UR30] ;  /* 0x00001e18040075b4 */ /* 0x0003e20008011000 */
[----:B------:R1:W-:Y:S01]  /*1a90*/  UTMALDG.3D [UR16], [UR22], desc[UR30] ;  /* 0x00001e10160075b4 */ /* 0x0003e20008011000 */
[----:B------:R1:W-:Y:S01]  /*1aa0*/  UTMALDG.3D [UR8], [UR22], desc[UR30] ;  /* 0x00001e08160075b4 */ /* 0x0003e20008011000 */
[----:B------:R-:W-:Y:S01]  /*1ab0*/  NOP ;  /* 0x0000000000007918 */ /* 0x000fe20000000000 */
.L_x_26:
[----:B-1----:R-:W-:Y:S05]  /*1ac0*/  BSYNC.RECONVERGENT B0 ;  /* 0x0000000000007941 */ /* 0x002fea0003800200 */
.L_x_25:
[----:B------:R-:W-:Y:S01]  /*1ad0*/  UIADD3 UR7, UPT, UPT, UR7, 0x1, URZ ;  /* 0x0000000107077890 */ /* 0x000fe2000fffe0ff */
[----:B------:R-:W-:Y:S01]  /*1ae0*/  UMOV UR6, UR15 ;  /* 0x0000000f00067c82 */ /* 0x000fe20008000000 */
[----:B------:R-:W-:Y:S02]  /*1af0*/  UMOV UR13, UR21 ;  /* 0x00000015000d7c82 */ /* 0x000fe40008000000 */
[----:B------:R-:W-:-:S09]  /*1b00*/  UISETP.NE.AND UP0, UPT, UR7, UR21, UPT ;  /* 0x000000150700728c */ /* 0x000fd2000bf05270 */
[----:B------:R-:W-:Y:S05]  /*1b10*/  BRA.U UP0, `(.L_x_27) ;  /* 0xfffffff900f47547 */ /* 0x000fea000b83ffff */
.L_x_20:
[----:B------:R-:W-:Y:S01]  /*1b20*/  ULEA UR4, UR15, UR14, 0x3 ;  /* 0x0000000e0f047291 */ /* 0x000fe2000f8e18ff */
[----:B-1----:R-:W-:Y:S01]  /*1b30*/  SHF.L.U32 R2, R17, 0x1f, RZ ;  /* 0x0000001f11027819 */ /* 0x002fe200000006ff */
[----:B------:R-:W-:Y:S01]  /*1b40*/  @!P1 SYNCS.ARRIVE.TRANS64.A1T0 RZ, [UR14+0x68], RZ ;  /* 0x000068ffffff99a7 */ /* 0x000fe2000810000e */
[----:B------:R-:W-:-:S06]  /*1b50*/  UISETP.GT.AND UP0, UPT, UR37, UR29, UPT ;  /* 0x0000001d2500728c */ /* 0x000fcc000bf04270 */
[----:B------:R1:W1:Y:S03]  /*1b60*/  SYNCS.PHASECHK.TRANS64.TRYWAIT P1, [UR4+0x18], R2 ;  /* 0x00001802ff0075a7 */ /* 0x0002660008021104 */
[----:B------:R-:W-:Y:S05]  /*1b70*/  BRA.U !UP0, `(.L_x_28) ;  /* 0x0000000508147547 */ /* 0x000fea000b800000 */
[----:B------:R-:W-:Y:S02]  /*1b80*/  UIADD3 UR7, UPT, UPT, UR45, UR13, URZ ;  /* 0x0000000d2d077290 */ /* 0x000fe4000fffe0ff */
[----:B------:R-:W-:Y:S01]  /*1b90*/  UIADD3 UR10, UPT, UPT, UR18, 0x20, URZ ;  /* 0x00000020120a7890 */ /* 0x000fe2000fffe0ff */
[----:B------:R-:W-:-:S11]  /*1ba0*/  UMOV UR6, UR15 ;  /* 0x0000000f00067c82 */ /* 0x000fd60008000000 */
.L_x_35:
[----:B------:R-:W-:Y:S01]  /*1bb0*/  ULEA UR49, UR6, UR14, 0x3 ;  /* 0x0000000e06317291 */ /* 0x000fe2000f8e18ff */
[----:B--2---:R-:W-:Y:S01]  /*1bc0*/  @!P5 MOV R3, 0x10000 ;  /* 0x000100000003d802 */ /* 0x004fe20000000f00 */
[----:B-1----:R-:W-:Y:S10]  /*1bd0*/  @P1 BRA `(.L_x_29) ;  /* 0x00000000000c1947 */ /* 0x002ff40003800000 */
[----:B------:R-:W-:-:S04]  /*1be0*/  SHF.L.U32 R4, R17, 0x1f, RZ ;  /* 0x0000001f11047819 */ /* 0x000fc800000006ff */
[----:B------:R-:W1:Y:S02]  /*1bf0*/  SYNCS.PHASECHK.TRANS64.TRYWAIT P0, [UR49+0x18], R4 ;  /* 0x00001804ff0075a7 */ /* 0x000e640008001131 */
[----:B-1----:R-:W-:Y:S05]  /*1c00*/  @!P0 BRA `(.L_x_30) ;  /* 0x0000005800148947 */ /* 0x002fea0003800000 */
.L_x_29:
[----:B------:R2:W-:Y:S01]  /*1c10*/  @!P5 SYNCS.ARRIVE.TRANS64 RZ, [UR49], R3 ;  /* 0x00000003ffffd9a7 */ /* 0x0005e20008000031 */
[----:B------:R-:W-:Y:S04]  /*1c20*/  BSSY.RECONVERGENT B0, `(.L_x_31) ;  /* 0x0000003000007945 */ /* 0x000fe80003800200 */
[----:B------:R-:W-:Y:S05]  /*1c30*/  @P4 BRA `(.L_x_32) ;  /* 0x0000000000044947 */ /* 0x000fea0003800000 */
[----:B------:R-:W-:Y:S05]  /*1c40*/  BPT.TRAP 0x1 ;  /* 0x000000040000795c */ /* 0x000fea0000300000 */
.L_x_32:
[----:B------:R-:W-:Y:S05]  /*1c50*/  BSYNC.RECONVERGENT B0 ;  /* 0x0000000000007941 */ /* 0x000fea0003800200 */
.L_x_31:
        /* <DEDUP_REMOVED lines=50> */
.L_x_34:
[----:B-1----:R-:W-:Y:S05]  /*1f80*/  BSYNC.RECONVERGENT B0 ;  /* 0x0000000000007941 */ /* 0x002fea0003800200 */
.L_x_33:
[----:B------:R-:W-:Y:S01]  /*1f90*/  UIADD3 UR13, UPT, UPT, UR13, 0x1, URZ ;  /* 0x000000010d0d7890 */ /* 0x000fe2000fffe0ff */
[----:B------:R-:W-:-:S03]  /*1fa0*/  UMOV UR6, UR15 ;  /* 0x0000000f00067c82 */ /* 0x000fc60008000000 */
[----:B------:R-:W-:-:S09]  /*1fb0*/  UISETP.NE.AND UP0, UPT, UR13, UR7, UPT ;  /* 0x000000070d00728c */ /* 0x000fd2000bf05270 */
[----:B------:R-:W-:Y:S05]  /*1fc0*/  BRA.U UP0, `(.L_x_35) ;  /* 0xfffffff900f87547 */ /* 0x000fea000b83ffff */
.L_x_28:
[C---:B-1----:R-:W-:Y:S01]  /*1fd0*/  LEA R2, R16.reuse, UR14, 0x3 ;  /* 0x0000000e10027c11 */ /* 0x042fe2000f8e18ff */
[----:B------:R-:W-:Y:S01]  /*1fe0*/  NOP ;  /* 0x0000000000007918 */ /* 0x000fe20000000000 */
[----:B--2---:R-:W-:Y:S02]  /*1ff0*/  SHF.L.U32 R3, R13, 0x1f, RZ ;  /* 0x0000001f0d037819 */ /* 0x004fe400000006ff */
[----:B------:R-:W-:Y:S02]  /*2000*/  LEA R4, R16, UR14, 0x4 ;  /* 0x0000000e10047c11 */ /* 0x000fe4000f8e20ff */
[----:B------:R-:W1:Y:S02]  /*2010*/  SYNCS.PHASECHK.TRANS64.TRYWAIT P0, [R2+URZ+0x70], R3 ;  /* 0x00007003020075a7 */ /* 0x000e6400080011ff */
[----:B-1----:R-:W-:Y:S05]  /*2020*/  @!P0 BRA `(.L_x_36) ;  /* 0x0000005400248947 */ /* 0x002fea0003800000 */
.L_x_121:
[----:B------:R-:W2:Y:S01]  /*2030*/  LDS.128 R4, [R4+0x100] ;  /* 0x0001000004047984 */ /* 0x000ea20000000c00 */
[----:B---3--:R-:W-:Y:S01]  /*2040*/  ISETP.GE.AND P0, PT, R26, 0x1, PT ;  /* 0x000000011a00780c */ /* 0x008fe20003f06270 */
[----:B-1----:R-:W-:Y:S01]  /*2050*/  VIADD R2, R2, 0x80 ;  /* 0x0000008002027836 */ /* 0x002fe20000000000 */
[----:B------:R-:W-:Y:S01]  /*2060*/  @!PT LDS RZ, [RZ] ;  /* 0x00000000fffff984 */ /* 0x000fe20000000800 */
[----:B------:R-:W-:Y:S01]  /*2070*/  @!PT LDS RZ, [RZ] ;  /* 0x00000000fffff984 */ /* 0x000fe20000000800 */
[----:B------:R-:W-:Y:S01]  /*2080*/  @!PT LDS RZ, [RZ] ;  /* 0x00000000fffff984 */ /* 0x000fe20000000800 */
[----:B------:R-:W-:Y:S01]  /*2090*/  @!PT LDS RZ, [RZ] ;  /* 0x00000000fffff984 */ /* 0x000fe20000000800 */
[----:B------:R1:W-:Y:S06]  /*20a0*/  MEMBAR.ALL.CTA ;  /* 0x0000000000007992 */ /* 0x0003ec0000008000 */
[----:B-1----:R-:W1:Y:S01]  /*20b0*/  FENCE.VIEW.ASYNC.S ;  /* 0x00000000000073c6 */ /* 0x002e620000000000 */
[----:B------:R-:W-:-:S04]  /*20c0*/  PRMT R2, RZ, 0x654, R2 ;  /* 0x00000654ff027816 */ /* 0x000fc80000000002 */
[----:B-1----:R1:W-:Y:S01]  /*20d0*/  SYNCS.ARRIVE.TRANS64.RED.A1T0 RZ, [R2+URZ], RZ ;  /* 0x000000ff02ff79a7 */ /* 0x0023e200081004ff */
[----:B--2---:R-:W-:-:S13]  /*20e0*/  LOP3.LUT P2, RZ, R6, 0x1, RZ, 0xc0, !PT ;  /* 0x0000000106ff7812 */ /* 0x004fda000784c0ff */
[----:B------:R-:W-:Y:S01]  /*20f0*/  @P2 SHF.R.U32.HI R3, RZ, 0x10, R5 ;  /* 0x00000010ff032819 */ /* 0x000fe20000011605 */
[----:B------:R-:W-:Y:S01]  /*2100*/  VOTEU.ANY UP0, P2 ;  /* 0x0000000000ff7886 */ /* 0x000fe20001000100 */
[----:B------:R-:W-:Y:S02]  /*2110*/  @P2 MOV R10, R4 ;  /* 0x00000004000a2202 */ /* 0x000fe40000000f00 */
[----:B------:R-:W-:Y:S02]  /*2120*/  @P2 R2UR.BROADCAST UR4, R3 ;  /* 0x00000000030422ca */ /* 0x000fe400008e0000 */
[----:B------:R-:W-:-:S11]  /*2130*/  @P2 LOP3.LUT R9, R5, 0xffff, RZ, 0xc0, !PT ;  /* 0x0000ffff05092812 */ /* 0x000fd600078ec0ff */
[----:B------:R-:W-:Y:S01]  /*2140*/  @UP0 UMOV UR52, UR4 ;  /* 0x0000000400340c82 */ /* 0x000fe20008000000 */
[----:B-1----:R-:W-:Y:S05]  /*2150*/  @!P0 BRA `(.L_x_37) ;  /* 0x0000000000b88947 */ /* 0x002fea0003800000 */
[----:B------:R-:W4:Y:S01]  /*2160*/  LDC.64 R4, c[0x0][0xb18] ;  /* 0x0002c600ff047b82 */ /* 0x000f220000000a00 */
[----:B------:R-:W-:-:S07]  /*2170*/  ISETP.NE.AND P3, PT, R26, 0x1, PT ;  /* 0x000000011a00780c */ /* 0x000fce0003f65270 */
[----:B------:R-:W1:Y:S08]  /*2180*/  LDC.64 R6, c[0x0][0xb10] ;  /* 0x0002c400ff067b82 */ /* 0x000e700000000a00 */
[----:B------:R-:W2:Y:S08]  /*2190*/  LDC R14, c[0x0][0xb20] ;  /* 0x0002c800ff0e7b82 */ /* 0x000eb00000000800 */
[----:B------:R-:W3:Y:S01]  /*21a0*/  LDC R15, c[0x0][0xb0c] ;  /* 0x0002c300ff0f7b82 */ /* 0x000ee20000000800 */
[----:B----4-:R-:W-:Y:S01]  /*21b0*/  IMAD.HI.U32 R19, R0, R5, RZ ;  /* 0x0000000500137227 */ /* 0x010fe200078e00ff */
[----:B------:R-:W-:-:S03]  /*21c0*/  ISETP.NE.AND P0, PT, R4, 0x1, PT ;  /* 0x000000010400780c */ /* 0x000fc60003f05270 */
[----:B------:R-:W-:-:S03]  /*21d0*/  IMAD.HI.U32 R5, R9, R5, RZ ;  /* 0x0000000509057227 */ /* 0x000fc600078e00ff */
[----:B------:R-:W4:Y:S01]  /*21e0*/  LDC.64 R2, c[0x0][0xb28] ;  /* 0x0002ca00ff027b82 */ /* 0x000f220000000a00 */
[----:B-1----:R-:W-:-:S04]  /*21f0*/  IMAD.HI.U32 R20, R8, R6, RZ ;  /* 0x0000000608147227 */ /* 0x002fc800078e00ff */
[----:B------:R-:W-:Y:S01]  /*2200*/  IMAD.HI.U32 R21, R10, R6, RZ ;  /* 0x000000060a157227 */ /* 0x000fe200078e00ff */
[----:B------:R-:W-:Y:S02]  /*2210*/  SHF.R.U32.HI R20, RZ, R7, R20 ;  /* 0x00000007ff147219 */ /* 0x000fe40000011614 */
[-C--:B--2---:R-:W-:Y:S02]  /*2220*/  SHF.R.U32.HI R19, RZ, R14.reuse, R19 ;  /* 0x0000000eff137219 */ /* 0x084fe40000011613 */
[----:B------:R-:W-:Y:S02]  /*2230*/  SHF.R.U32.HI R5, RZ, R14, R5 ;  /* 0x0000000eff057219 */ /* 0x000fe40000011605 */
[----:B------:R-:W-:Y:S02]  /*2240*/  SEL R19, R0, R19, !P0 ;  /* 0x0000001300137207 */ /* 0x000fe40004000000 */
[----:B------:R-:W-:Y:S02]  /*2250*/  SHF.R.U32.HI R21, RZ, R7, R21 ;  /* 0x00000007ff157219 */ /* 0x000fe40000011615 */
[----:B---3--:R-:W-:-:S02]  /*2260*/  ISETP.NE.AND P1, PT, R15, 0x1, PT ;  /* 0x000000010f00780c */ /* 0x008fc40003f25270 */
[----:B------:R-:W-:Y:S02]  /*2270*/  SEL R5, R9, R5, !P0 ;  /* 0x0000000509057207 */ /* 0x000fe40004000000 */
[----:B------:R-:W-:Y:S02]  /*2280*/  SEL R20, R8, R20, !P1 ;  /* 0x0000001408147207 */ /* 0x000fe40004800000 */
[----:B------:R-:W-:Y:S01]  /*2290*/  SEL R21, R10, R21, !P1 ;  /* 0x000000150a157207 */ /* 0x000fe20004800000 */
[----:B----4-:R-:W-:-:S04]  /*22a0*/  IMAD.HI.U32 R18, R19, R2, RZ ;  /* 0x0000000213127227 */ /* 0x010fc800078e00ff */
        /* <DEDUP_REMOVED lines=10> */
[----:B------:R-:W-:-:S04]  /*2350*/  @!P0 IMAD.HI.U32 R7, R21, R2, RZ ;  /* 0x0000000215078227 */ /* 0x000fc800078e00ff */
[----:B------:R-:W-:Y:S01]  /*2360*/  IMAD.MOV R2, RZ, RZ, -R6 ;  /* 0x000000ffff027224 */ /* 0x000fe200078e0a06 */
[----:B------:R-:W-:Y:S02]  /*2370*/  @!P0 SHF.R.U32.HI R3, RZ, R3, R7 ;  /* 0x00000003ff038219 */ /* 0x000fe40000011607 */
[----:B------:R-:W-:Y:S01]  /*2380*/  IADD3 R7, PT, PT, -R5, RZ, RZ ;  /* 0x000000ff05077210 */ /* 0x000fe20007ffe1ff */
[----:B------:R-:W-:Y:S01]  /*2390*/  IMAD R2, R26, R2, R5 ;  /* 0x000000021a027224 */ /* 0x000fe200078e0205 */
        /* <DEDUP_REMOVED lines=10> */
.L_x_37:
[----:B------:R-:W1:Y:S02]  /*2440*/  LDCU UR4, c[0x0][0xb30] ;  /* 0x00016600ff0477ac */ /* 0x000e640008000800 */
[----:B-1----:R-:W-:-:S09]  /*2450*/  UISETP.NE.AND UP0, UPT, UR4, 0x1, UPT ;  /* 0x000000010400788c */ /* 0x002fd2000bf05270 */
[----:B------:R-:W-:Y:S05]  /*2460*/  BRA.U UP0, `(.L_x_38) ;  /* 0x0000000100407547 */ /* 0x000fea000b800000 */
[----:B------:R-:W1:Y:S08]  /*2470*/  LDC.64 R4, c[0x0][0xb10] ;  /* 0x0002c400ff047b82 */ /* 0x000e700000000a00 */
[----:B------:R-:W2:Y:S08]  /*2480*/  LDC.64 R2, c[0x0][0xb18] ;  /* 0x0002c600ff027b82 */ /* 0x000eb00000000a00 */
[----:B------:R-:W3:Y:S08]  /*2490*/  LDC R6, c[0x0][0xb20] ;  /* 0x0002c800ff067b82 */ /* 0x000ef00000000800 */
[----:B------:R-:W4:Y:S01]  /*24a0*/  LDC R7, c[0x0][0xb0c] ;  /* 0x0002c300ff077b82 */ /* 0x000f220000000800 */
[----:B-1----:R-:W-:-:S05]  /*24b0*/  IMAD.HI.U32 R4, R10, R4, RZ ;  /* 0x000000040a047227 */ /* 0x002fca00078e00ff */
[----:B------:R-:W-:Y:S01]  /*24c0*/  SHF.R.U32.HI R4, RZ, R5, R4 ;  /* 0x00000005ff047219 */ /* 0x000fe20000011604 */
[----:B--2---:R-:W-:Y:S01]  /*24d0*/  IMAD.HI.U32 R3, R9, R3, RZ ;  /* 0x0000000309037227 */ /* 0x004fe200078e00ff */
[----:B------:R-:W-:-:S04]  /*24e0*/  ISETP.NE.AND P0, PT, R2, 0x1, PT ;  /* 0x000000010200780c */ /* 0x000fc80003f05270 */
[----:B---3--:R-:W-:-:S04]  /*24f0*/  SHF.R.U32.HI R3, RZ, R6, R3 ;  /* 0x00000006ff037219 */ /* 0x008fc80000011603 */
[----:B------:R-:W-:Y:S02]  /*2500*/  SEL R3, R9, R3, !P0 ;  /* 0x0000000309037207 */ /* 0x000fe40004000000 */
[----:B----4-:R-:W-:-:S04]  /*2510*/  ISETP.NE.AND P1, PT, R7, 0x1, PT ;  /* 0x000000010700780c */ /* 0x010fc80003f25270 */
[----:B------:R-:W-:-:S05]  /*2520*/  SEL R4, R10, R4, !P1 ;  /* 0x000000040a047207 */ /* 0x000fca0004800000 */
[----:B------:R-:W-:Y:S02]  /*2530*/  IMAD.IADD R5, R3, 0x1, -R4 ;  /* 0x0000000103057824 */ /* 0x000fe400078e0a04 */
[----:B------:R-:W-:Y:S02]  /*2540*/  IMAD.IADD R3, R4, 0x1, -R3 ;  /* 0x0000000104037824 */ /* 0x000fe400078e0a03 */
[----:B------:R-:W-:Y:S02]  /*2550*/  IMAD R10, R5, R7, R10 ;  /* 0x00000007050a7224 */ /* 0x000fe400078e020a */
[----:B------:R-:W-:-:S07]  /*2560*/  IMAD R9, R3, R2, R9 ;  /* 0x0000000203097224 */ /* 0x000fce00078e0209 */
.L_x_38:
[----:B------:R-:W-:Y:S01]  /*2570*/  VIADD R16, R16, 0x1 ;  /* 0x0000000110107836 */ /* 0x000fe20000000000 */
[----:B------:R-:W-:Y:S01]  /*2580*/  PLOP3.LUT P1, PT, PT, PT, PT, 0x80, 0x8 ;  /* 0x000000000008781c */ /* 0x000fe20003f2f070 */
[----:B------:R-:W-:Y:S02]  /*2590*/  IMAD.IADD R15, R10, 0x1, R63 ;  /* 0x000000010a0f7824 */ /* 0x000fe400078e023f */
[----:B------:R-:W-:Y:S01]  /*25a0*/  IMAD.IADD R14, R9, 0x1, R62 ;  /* 0x00000001090e7824 */ /* 0x000fe200078e023e */
[----:B------:R-:W-:-:S04]  /*25b0*/  ISETP.NE.AND P0, PT, R16, 0x2, PT ;  /* 0x000000021000780c */ /* 0x000fc80003f05270 */
[----:B------:R-:W-:Y:S02]  /*25c0*/  SEL R2, RZ, 0x1, P0 ;  /* 0x00000001ff027807 */ /* 0x000fe40000000000 */
[----:B------:R-:W-:Y:S02]  /*25d0*/  SEL R16, R16, RZ, P0 ;  /* 0x000000ff10107207 */ /* 0x000fe40000000000 */
[----:B------:R-:W-:Y:S01]  /*25e0*/  LOP3.LUT R13, R13, R2, RZ, 0x3c, !PT ;  /* 0x000000020d0d7212 */ /* 0x000fe200078e3cff */
[----:B------:R-:W-:Y:S06]  /*25f0*/  @P2 BRA `(.L_x_39) ;  /* 0xffffffec00c02947 */ /* 0x000fec000383ffff */
[----:B------:R-:W-:Y:S01]  /*2600*/  UIADD3 UR14, UPT, UPT, UR14, 0x18, URZ ;  /* 0x000000180e0e7890 */ /* 0x000fe2000fffe0ff */
[----:B------:R-:W-:-:S03]  /*2610*/  SHF.L.U32 R2, R17, 0x1f, RZ ;  /* 0x0000001f11027819 */ /* 0x000fc600000006ff */
[----:B------:R-:W-:-:S09]  /*2620*/  ULEA UR4, UR15, UR14, 0x3 ;  /* 0x0000000e0f047291 */ /* 0x000fd2000f8e18ff */
[----:B------:R-:W1:Y:S02]  /*2630*/  SYNCS.PHASECHK.TRANS64.TRYWAIT P0, [UR4], R2 ;  /* 0x00000002ff0075a7 */ /* 0x000e640008001104 */
[----:B-1----:R-:W-:Y:S05]  /*2640*/  @!P0 BRA `(.L_x_40) ;  /* 0x0000004c00b08947 */ /* 0x002fea0003800000 */
.L_x_123:
[----:B------:R-:W-:-:S04]  /*2650*/  UIADD3 UR4, UPT, UPT, UR15, 0x1, URZ ;  /* 0x000000010f047890 */ /* 0x000fc8000fffe0ff */
[----:B------:R-:W-:-:S04]  /*2660*/  UISETP.NE.AND UP0, UPT, UR4, 0x3, UPT ;  /* 0x000000030400788c */ /* 0x000fc8000bf05270 */
[----:B------:R-:W-:Y:S02]  /*2670*/  USEL UR6, URZ, 0x1, UP0 ;  /* 0x00000001ff067887 */ /* 0x000fe40008000000 */
[----:B------:R-:W-:-:S04]  /*2680*/  USEL UR4, UR4, URZ, UP0 ;  /* 0x000000ff04047287 */ /* 0x000fc80008000000 */
[----:B------:R-:W-:Y:S01]  /*2690*/  ULEA UR5, UR4, UR14, 0x3 ;  /* 0x0000000e04057291 */ /* 0x000fe2000f8e18ff */
[----:B------:R-:W-:-:S04]  /*26a0*/  LOP3.LUT R17, R17, UR6, RZ, 0x3c, !PT ;  /* 0x0000000611117c12 */ /* 0x000fc8000f8e3cff */
[----:B-1----:R-:W-:-:S04]  /*26b0*/  SHF.L.U32 R2, R17, 0x1f, RZ ;  /* 0x0000001f11027819 */ /* 0x002fc800000006ff */
[----:B------:R-:W1:Y:S02]  /*26c0*/  SYNCS.PHASECHK.TRANS64.TRYWAIT P0, [UR5], R2 ;  /* 0x00000002ff0075a7 */ /* 0x000e640008001105 */
[----:B-1----:R-:W-:Y:S05]  /*26d0*/  @!P0 BRA `(.L_x_41) ;  /* 0x0000004c00a48947 */ /* 0x002fea0003800000 */
.L_x_125:
[----:B------:R-:W-:-:S04]  /*26e0*/  UIADD3 UR4, UPT, UPT, UR4, 0x1, URZ ;  /* 0x0000000104047890 */ /* 0x000fc8000fffe0ff */
[----:B------:R-:W-:-:S04]  /*26f0*/  UISETP.NE.AND UP0, UPT, UR4, 0x3, UPT ;  /* 0x000000030400788c */ /* 0x000fc8000bf05270 */
[----:B------:R-:W-:Y:S02]  /*2700*/  USEL UR5, URZ, 0x1, UP0 ;  /* 0x00000001ff057887 */ /* 0x000fe40008000000 */
[----:B------:R-:W-:-:S04]  /*2710*/  USEL UR4, UR4, URZ, UP0 ;  /* 0x000000ff04047287 */ /* 0x000fc80008000000 */
[----:B------:R-:W-:Y:S01]  /*2720*/  ULEA UR4, UR4, UR14, 0x3 ;  /* 0x0000000e04047291 */ /* 0x000fe2000f8e18ff */
[----:B-1----:R-:W-:-:S04]  /*2730*/  LOP3.LUT R2, R17, UR5, RZ, 0x3c, !PT ;  /* 0x0000000511027c12 */ /* 0x002fc8000f8e3cff */
[----:B------:R-:W-:Y:S01]  /*2740*/  SHF.L.U32 R2, R2, 0x1f, RZ ;  /* 0x0000001f02027819 */ /* 0x000fe200000006ff */
[----:B----4-:R-:W-:-:S07]  /*2750*/  IMAD.U32 R0, RZ, RZ, UR4 ;  /* 0x00000004ff007e24 */ /* 0x010fce000f8e00ff */
.L_x_42:
[----:B-1----:R1:W2:Y:S02]  /*2760*/  SYNCS.PHASECHK.TRANS64.TRYWAIT P0, [R0+URZ], R2 ;  /* 0x00000002000075a7 */ /* 0x0022a400080011ff */
[----:B--2---:R-:W-:Y:S05]  /*2770*/  @!P0 NANOSLEEP.SYNCS 0x989680 ;  /* 0x009896800000895d */ /* 0x004fea0003900000 */
[----:B------:R-:W2:Y:S02]  /*2780*/  @!P0 SYNCS.PHASECHK.TRANS64 P0, [R0+URZ], R2 ;  /* 0x00000002000085a7 */ /* 0x000ea400080010ff */
[----:B--2---:R-:W-:Y:S05]  /*2790*/  @P0 EXIT ;  /* 0x000000000000094d */ /* 0x004fea0003800000 */
[----:B------:R-:W-:Y:S05]  /*27a0*/  BRA `(.L_x_42) ;  /* 0xfffffffc00ec7947 */ /* 0x000fea000383ffff */
.L_x_17:
[----:B------:R-:W-:-:S04]  /*27b0*/  UISETP.NE.AND UP1, UPT, UR53, URZ, UPT ;  /* 0x000000ff3500728c */ /* 0x000fc8000bf25270 */
[----:B------:R-:W-:-:S09]  /*27c0*/  UISETP.NE.OR UP1, UPT, UR10, 0x1, UP1 ;  /* 0x000000010a00788c */ /* 0x000fd20008f25670 */
[----:B------:R-:W-:Y:S05]  /*27d0*/  BRA.U UP1, `(.L_x_43) ;  /* 0x0000000501487547 */ /* 0x000fea000b800000 */
[----:B------:R-:W-:Y:S01]  /*27e0*/  ISETP.NE.AND P2, PT, R2, RZ, PT ;  /* 0x000000ff0200720c */ /* 0x000fe20003f45270 */
[----:B------:R-:W-:Y:S01]  /*27f0*/  IMAD.MOV.U32 R12, RZ, RZ, 0x1 ;  /* 0x00000001ff0c7424 */ /* 0x000fe200078e00ff */
[----:B------:R-:W-:Y:S02]  /*2800*/  CS2R R10, SRZ ;  /* 0x00000000000a7805 */ /* 0x000fe4000001ff00 */
[----:B------:R-:W-:Y:S01]  /*2810*/  CS2R R8, SRZ ;  /* 0x0000000000087805 */ /* 0x000fe2000001ff00 */
[----:B------:R-:W-:Y:S01]  /*2820*/  UMOV UR6, 0x400 ;  /* 0x0000040000067882 */ /* 0x000fe20000000000 */
[----:B------:R-:W-:Y:S01]  /*2830*/  UMOV UR5, URZ ;  /* 0x000000ff00057c82 */ /* 0x000fe20008000000 */
[----:B------:R-:W-:-:S12]  /*2840*/  ULEA UR6, UR53, UR6, 0x18 ;  /* 0x0000000635067291 */ /* 0x000fd8000f8ec0ff */
.L_x_47:
[----:B------:R-:W-:Y:S02]  /*2850*/  LEA R0, R8, UR6, 0x3 ;  /* 0x0000000608007c11 */ /* 0x000fe4000f8e18ff */
[----:B------:R-:W-:-:S03]  /*2860*/  SHF.L.U32 R4, R9, 0x1f, RZ ;  /* 0x0000001f09047819 */ /* 0x000fc600000006ff */
[----:B------:R-:W-:Y:S01]  /*2870*/  VIADD R5, R0, 0xe0 ;  /* 0x000000e000057836 */ /* 0x000fe20000000000 */
[----:B------:R-:W1:Y:S02]  /*2880*/  SYNCS.PHASECHK.TRANS64.TRYWAIT P0, [R0+URZ+0xd0], R4 ;  /* 0x0000d004000075a7 */ /* 0x000e6400080011ff */
[----:B-1----:R-:W-:Y:S05]  /*2890*/  @!P0 BRA `(.L_x_44) ;  /* 0x0000004c004c8947 */ /* 0x002fea0003800000 */
.L_x_126:
[----:B------:R-:W-:Y:S01]  /*28a0*/  ULEA UR4, UR5, UR6, 0x3 ;  /* 0x0000000605047291 */ /* 0x000fe2000f8e18ff */
[----:B-1----:R-:W-:Y:S01]  /*28b0*/  PRMT R0, RZ, 0x654, R5 ;  /* 0x00000654ff007816 */ /* 0x002fe20000000005 */
[----:B------:R-:W-:Y:S01]  /*28c0*/  @!P2 IMAD.MOV.U32 R4, RZ, RZ, 0x10 ;  /* 0x00000010ff04a424 */ /* 0x000fe200078e00ff */
[----:B------:R-:W-:Y:S01]  /*28d0*/  SHF.L.U32 R5, R12, 0x1f, RZ ;  /* 0x0000001f0c057819 */ /* 0x000fe200000006ff */
[----:B------:R-:W-:Y:S01]  /*28e0*/  UIADD3 UR7, UPT, UPT, UR4, 0x70, URZ ;  /* 0x0000007004077890 */ /* 0x000fe2000fffe0ff */
[----:B------:R1:W-:Y:S05]  /*28f0*/  SYNCS.ARRIVE.TRANS64.RED.A1T0 RZ, [R0+URZ], RZ ;  /* 0x000000ff00ff79a7 */ /* 0x0003ea00081004ff */
[----:B------:R-:W-:Y:S01]  /*2900*/  IMAD.U32 R6, RZ, RZ, UR7 ;  /* 0x00000007ff067e24 */ /* 0x000fe2000f8e00ff */
[----:B------:R-:W2:Y:S04]  /*2910*/  SYNCS.PHASECHK.TRANS64.TRYWAIT P0, [UR4+0x80], R5 ;  /* 0x00008005ff0075a7 */ /* 0x000ea80008001104 */
[----:B------:R-:W-:Y:S01]  /*2920*/  PRMT R6, R2, 0x654, R6 ;  /* 0x0000065402067816 */ /* 0x000fe20000000006 */
[----:B-12---:R-:W-:Y:S06]  /*2930*/  @!P0 BRA `(.L_x_45) ;  /* 0x0000004c00388947 */ /* 0x006fec0003800000 */
.L_x_128:
[----:B------:R-:W-:Y:S01]  /*2940*/  ULEA UR8, UR5, UR6, 0x4 ;  /* 0x0000000605087291 */ /* 0x000fe2000f8e20ff */
[----:B------:R-:W-:Y:S01]  /*2950*/  SEL R3, R6, R3, !P2 ;  /* 0x0000000306037207 */ /* 0x000fe20005000000 */
[----:B------:R-:W-:Y:S01]  /*2960*/  UIADD3 UR9, UPT, UPT, UR4, 0x70, URZ ;  /* 0x0000007004097890 */ /* 0x000fe2000fffe0ff */
[----:B-1----:R-:W-:Y:S01]  /*2970*/  LEA R0, R11, UR6, 0x3 ;  /* 0x000000060b007c11 */ /* 0x002fe2000f8e18ff */
[----:B------:R-:W-:Y:S01]  /*2980*/  UIADD3 UR8, UPT, UPT, UR8, 0x100, URZ ;  /* 0x0000010008087890 */ /* 0x000fe2000fffe0ff */
[----:B------:R1:W-:Y:S01]  /*2990*/  @!P2 SYNCS.ARRIVE.TRANS64.RED RZ, [R3+URZ], R4 ;  /* 0x0000000403ffa9a7 */ /* 0x0003e200080004ff */
[----:B------:R-:W-:Y:S01]  /*29a0*/  UIADD3 UR4, UPT, UPT, UR5, 0x1, URZ ;  /* 0x0000000105047890 */ /* 0x000fe2000fffe0ff */
[----:B------:R-:W-:-:S03]  /*29b0*/  VIADD R8, R8, 0x1 ;  /* 0x0000000108087836 */ /* 0x000fc60000000000 */
[----:B------:R-:W-:Y:S02]  /*29c0*/  UISETP.NE.AND UP0, UPT, UR4, 0x2, UPT ;  /* 0x000000020400788c */ /* 0x000fe4000bf05270 */
[----:B------:R-:W-:Y:S01]  /*29d0*/  ISETP.NE.AND P0, PT, R8, 0x2, PT ;  /* 0x000000020800780c */ /* 0x000fe20003f05270 */
[----:B------:R-:W-:Y:S06]  /*29e0*/  UGETNEXTWORKID.BROADCAST [UR8], [UR9] ;  /* 0x00000000080073ca */ /* 0x000fec0008000100 */
[----:B------:R-:W-:Y:S02]  /*29f0*/  USEL UR7, URZ, 0x1, UP0 ;  /* 0x00000001ff077887 */ /* 0x000fe40008000000 */
[----:B------:R-:W-:-:S04]  /*2a00*/  USEL UR5, UR4, URZ, UP0 ;  /* 0x000000ff04057287 */ /* 0x000fc80008000000 */
[----:B------:R-:W-:Y:S02]  /*2a10*/  LOP3.LUT R12, R12, UR7, RZ, 0x3c, !PT ;  /* 0x000000070c0c7c12 */ /* 0x000fe4000f8e3cff */
[----:B-1----:R-:W-:-:S04]  /*2a20*/  SHF.L.U32 R4, R10, 0x1f, RZ ;  /* 0x0000001f0a047819 */ /* 0x002fc800000006ff */
[----:B------:R-:W1:Y:S02]  /*2a30*/  SYNCS.PHASECHK.TRANS64.TRYWAIT P1, [R0+URZ+0x70], R4 ;  /* 0x00007004000075a7 */ /* 0x000e6400080211ff */
[----:B-1----:R-:W-:Y:S05]  /*2a40*/  @!P1 BRA `(.L_x_46) ;  /* 0x0000004c000c9947 */ /* 0x002fea0003800000 */
.L_x_129:
[C---:B-1----:R-:W-:Y:S01]  /*2a50*/  LEA R4, R11.reuse, UR6, 0x4 ;  /* 0x000000060b047c11 */ /* 0x042fe2000f8e20ff */
[----:B------:R-:W-:Y:S01]  /*2a60*/  VIADD R0, R0, 0x80 ;  /* 0x0000008000007836 */ /* 0x000fe20000000000 */
[----:B------:R-:W-:Y:S01]  /*2a70*/  SEL R8, R8, RZ, P0 ;  /* 0x000000ff08087207 */ /* 0x000fe20000000000 */
[----:B------:R-:W-:-:S03]  /*2a80*/  VIADD R11, R11, 0x1 ;  /* 0x000000010b0b7836 */ /* 0x000fc60000000000 */
[----:B------:R-:W1:Y:S01]  /*2a90*/  LDS.128 R4, [R4+0x100] ;  /* 0x0001000004047984 */ /* 0x000e620000000c00 */
[----:B------:R-:W-:Y:S02]  /*2aa0*/  PRMT R0, RZ, 0x654, R0 ;  /* 0x00000654ff007816 */ /* 0x000fe40000000000 */
[C---:B------:R-:W-:Y:S01]  /*2ab0*/  ISETP.NE.AND P1, PT, R11.reuse, 0x2, PT ;  /* 0x000000020b00780c */ /* 0x040fe20003f25270 */
[----:B------:R-:W-:Y:S01]  /*2ac0*/  @!PT LDS RZ, [RZ] ;  /* 0x00000000fffff984 */ /* 0x000fe20000000800 */
[----:B------:R-:W-:Y:S01]  /*2ad0*/  @!PT LDS RZ, [RZ] ;  /* 0x00000000fffff984 */ /* 0x000fe20000000800 */
[----:B------:R-:W-:Y:S01]  /*2ae0*/  @!PT LDS RZ, [RZ] ;  /* 0x00000000fffff984 */ /* 0x000fe20000000800 */
[----:B------:R-:W-:Y:S01]  /*2af0*/  @!PT LDS RZ, [RZ] ;  /* 0x00000000fffff984 */ /* 0x000fe20000000800 */
[----:B------:R2:W-:Y:S06]  /*2b00*/  MEMBAR.ALL.CTA ;  /* 0x0000000000007992 */ /* 0x0005ec0000008000 */
[----:B--2---:R-:W2:Y:S01]  /*2b10*/  FENCE.VIEW.ASYNC.S ;  /* 0x00000000000073c6 */ /* 0x004ea20000000000 */
[----:B------:R-:W-:Y:S01]  /*2b20*/  SEL R11, R11, RZ, P1 ;  /* 0x000000ff0b0b7207 */ /* 0x000fe20000800000 */
[----:B--2---:R2:W-:Y:S01]  /*2b30*/  SYNCS.ARRIVE.TRANS64.RED.A1T0 RZ, [R0+URZ], RZ ;  /* 0x000000ff00ff79a7 */ /* 0x0045e200081004ff */
[----:B-1----:R-:W-:-:S02]  /*2b40*/  LOP3.LUT P3, RZ, R6, 0x1, RZ, 0xc0, !PT ;  /* 0x0000000106ff7812 */ /* 0x002fc4000786c0ff */
[----:B------:R-:W-:-:S04]  /*2b50*/  SEL R4, RZ, 0x1, P1 ;  /* 0x00000001ff047807 */ /* 0x000fc80000800000 */
[----:B------:R-:W-:Y:S02]  /*2b60*/  LOP3.LUT R10, R10, R4, RZ, 0x3c, !PT ;  /* 0x000000040a0a7212 */ /* 0x000fe400078e3cff */
[----:B--2---:R-:W-:-:S04]  /*2b70*/  SEL R0, RZ, 0x1, P0 ;  /* 0x00000001ff007807 */ /* 0x004fc80000000000 */
[----:B------:R-:W-:Y:S01]  /*2b80*/  LOP3.LUT R9, R9, R0, RZ, 0x3c, !PT ;  /* 0x0000000009097212 */ /* 0x000fe200078e3cff */
[----:B------:R-:W-:Y:S06]  /*2b90*/  @P3 BRA `(.L_x_47) ;  /* 0xfffffffc002c3947 */ /* 0x000fec000383ffff */
[----:B------:R-:W-:Y:S01]  /*2ba0*/  ULEA UR4, UR5, UR6, 0x3 ;  /* 0x0000000605047291 */ /* 0x000fe2000f8e18ff */
[----:B------:R-:W-:-:S08]  /*2bb0*/  SHF.L.U32 R2, R12, 0x1f, RZ ;  /* 0x0000001f0c027819 */ /* 0x000fd000000006ff */
[----:B------:R-:W1:Y:S02]  /*2bc0*/  SYNCS.PHASECHK.TRANS64 P0, [UR4+0x80], R2 ;  /* 0x00008002ff0075a7 */ /* 0x000e640008001004 */
[----:B-1----:R-:W-:Y:S05]  /*2bd0*/  @P0 BRA `(.L_x_48) ;  /* 0x0000000000080947 */ /* 0x002fea0003800000 */
[----:B------:R-:W1:Y:S02]  /*2be0*/  SYNCS.PHASECHK.TRANS64.TRYWAIT P0, [UR4+0x80], R2 ;  /* 0x00008002ff0075a7 */ /* 0x000e640008001104 */
[----:B-1----:R-:W-:Y:S05]  /*2bf0*/  @!P0 BRA `(.L_x_49) ;  /* 0x0000004800b48947 */ /* 0x002fea0003800000 */
.L_x_48:
[----:B------:R-:W-:-:S04]  /*2c00*/  UIADD3 UR7, UPT, UPT, UR5, 0x1, URZ ;  /* 0x0000000105077890 */ /* 0x000fc8000fffe0ff */
[----:B------:R-:W-:-:S04]  /*2c10*/  UISETP.NE.AND UP0, UPT, UR7, 0x2, UPT ;  /* 0x000000020700788c */ /* 0x000fc8000bf05270 */
[----:B------:R-:W-:Y:S02]  /*2c20*/  USEL UR8, URZ, 0x1, UP0 ;  /* 0x00000001ff087887 */ /* 0x000fe40008000000 */
[----:B------:R-:W-:-:S04]  /*2c30*/  USEL UR7, UR7, URZ, UP0 ;  /* 0x000000ff07077287 */ /* 0x000fc80008000000 */
[----:B------:R-:W-:Y:S01]  /*2c40*/  ULEA UR7, UR7, UR6, 0x3 ;  /* 0x0000000607077291 */ /* 0x000fe2000f8e18ff */
[----:B-1----:R-:W-:-:S04]  /*2c50*/  LOP3.LUT R2, R12, UR8, RZ, 0x3c, !PT ;  /* 0x000000080c027c12 */ /* 0x002fc8000f8e3cff */
[----:B------:R-:W-:-:S04]  /*2c60*/  SHF.L.U32 R0, R2, 0x1f, RZ ;  /* 0x0000001f02007819 */ /* 0x000fc800000006ff */
[----:B------:R-:W1:Y:S02]  /*2c70*/  SYNCS.PHASECHK.TRANS64 P0, [UR7+0x80], R0 ;  /* 0x00008000ff0075a7 */ /* 0x000e640008001007 */
[----:B-1----:R-:W-:Y:S05]  /*2c80*/  @P0 EXIT ;  /* 0x000000000000094d */ /* 0x002fea0003800000 */
[----:B------:R-:W-:Y:S02]  /*2c90*/  SHF.L.U32 R2, R2, 0x1f, RZ ;  /* 0x0000001f02027819 */ /* 0x000fe400000006ff */
[----:B------:R-:W-:-:S07]  /*2ca0*/  MOV R0, UR7 ;  /* 0x0000000700007c02 */ /* 0x000fce0008000f00 */
.L_x_50:
[----:B-1----:R1:W2:Y:S02]  /*2cb0*/  SYNCS.PHASECHK.TRANS64.TRYWAIT P0, [R0+URZ+0x80], R2 ;  /* 0x00008002000075a7 */ /* 0x0022a400080011ff */
[----:B--2---:R-:W-:Y:S05]  /*2cc0*/  @!P0 NANOSLEEP.SYNCS 0x989680 ;  /* 0x009896800000895d */ /* 0x004fea0003900000 */
[----:B------:R-:W2:Y:S02]  /*2cd0*/  @!P0 SYNCS.PHASECHK.TRANS64 P0, [R0+URZ+0x80], R2 ;  /* 0x00008002000085a7 */ /* 0x000ea400080010ff */
[----:B--2---:R-:W-:Y:S05]  /*2ce0*/  @P0 EXIT ;  /* 0x000000000000094d */ /* 0x004fea0003800000 */
[----:B------:R-:W-:Y:S05]  /*2cf0*/  BRA `(.L_x_50) ;  /* 0xfffffffc00ec7947 */ /* 0x000fea000383ffff */
.L_x_43:
[----:B------:R-:W-:-:S09]  /*2d00*/  UISETP.NE.AND UP1, UPT, UR10, URZ, UPT ;  /* 0x000000ff0a00728c */ /* 0x000fd2000bf25270 */
[----:B------:R-:W-:Y:S05]  /*2d10*/  BRA.U UP1, `(.L_x_51) ;  /* 0x0000001101f47547 */ /* 0x000fea000b800000 */
[----:B------:R-:W-:Y:S01]  /*2d20*/  UMOV UR4, 0x40 ;  /* 0x0000004000047882 */ /* 0x000fe20000000000 */
[----:B------:R-:W-:Y:S01]  /*2d30*/  NOP ;  /* 0x0000000000007918 */ /* 0x000fe20000000000 */
[----:B------:R-:W-:Y:S01]  /*2d40*/  ULEA UR5, UR53, UR4, 0x18 ;  /* 0x0000000435057291 */ /* 0x000fe2000f8ec0ff */
[----:B------:R-:W-:Y:S02]  /*2d50*/  UMOV UR6, 0x400 ;  /* 0x0000040000067882 */ /* 0x000fe40000000000 */
[----:B------:R-:W-:-:S06]  /*2d60*/  ULEA UR6, UR53, UR6, 0x18 ;  /* 0x0000000635067291 */ /* 0x000fcc000f8ec0ff */
[----:B------:R-:W1:Y:S02]  /*2d70*/  LDS.U8 R0, [UR5+0x1c] ;  /* 0x00001c05ff007984 */ /* 0x000e640008000000 */
[----:B-1----:R-:W-:-:S13]  /*2d80*/  ISETP.NE.AND P0, PT, R0, RZ, PT ;  /* 0x000000ff0000720c */ /* 0x002fda0003f05270 */
[----:B------:R-:W-:Y:S05]  /*2d90*/  @P0 BRA `(.L_x_52) ;  /* 0x0000000000580947 */ /* 0x000fea0003800000 */
[----:B------:R-:W-:-:S13]  /*2da0*/  ELECT P0, URZ, PT ;  /* 0x0000000000ff782f */ /* 0x000fda0003800000 */
[----:B------:R-:W-:Y:S05]  /*2db0*/  @!P0 BRA `(.L_x_53) ;  /* 0x0000000000608947 */ /* 0x000fea0003800000 */
[----:B------:R-:W-:Y:S01]  /*2dc0*/  UMOV UR4, 0x10 ;  /* 0x0000001000047882 */ /* 0x000fe20000000000 */
[----:B------:R-:W-:Y:S01]  /*2dd0*/  HFMA2 R0, -RZ, RZ, 0, 5.9604644775390625e-08 ;  /* 0x00000001ff007431 */ /* 0x000fe200000001ff */
[----:B------:R-:W-:-:S03]  /*2de0*/  MOV R2, 0xffff ;  /* 0x0000ffff00027802 */ /* 0x000fc60000000f00 */
[----:B------:R-:W-:Y:S04]  /*2df0*/  DEPBAR.LE SB1, 0x36 ;  /* 0x00009d800000791a */ /* 0x000fe80000000000 */
[----:B------:R-:W1:Y:S02]  /*2e00*/  UTCATOMSWS.FIND_AND_SET.ALIGN UP0, UR4, UR4 ;  /* 0x00000004000475e3 */ /* 0x000e640008000800 */
[----:B-1----:R-:W-:Y:S01]  /*2e10*/  MOV R3, UR4 ;  /* 0x0000000400037c02 */ /* 0x002fe20008000f00 */
[----:B------:R-:W-:Y:S06]  /*2e20*/  BRA.U UP0, `(.L_x_54) ;  /* 0x0000000100187547 */ /* 0x000fec000b800000 */
.L_x_55:
[----:B------:R-:W-:Y:S05]  /*2e30*/  NANOSLEEP 0x64 ;  /* 0x000000640000795d */ /* 0x000fea0003800000 */
[----:B------:R-:W-:-:S05]  /*2e40*/  UMOV UR4, 0x10 ;  /* 0x0000001000047882 */ /* 0x000fca0000000000 */
[----:B------:R-:W-:Y:S04]  /*2e50*/  DEPBAR.LE SB1, 0x36 ;  /* 0x00009d800000791a */ /* 0x000fe80000000000 */
[----:B------:R-:W1:Y:S02]  /*2e60*/  UTCATOMSWS.FIND_AND_SET.ALIGN UP0, UR4, UR4 ;  /* 0x00000004000475e3 */ /* 0x000e640008000800 */
[----:B-1----:R-:W-:Y:S01]  /*2e70*/  MOV R3, UR4 ;  /* 0x0000000400037c02 */ /* 0x002fe20008000f00 */
[----:B------:R-:W-:Y:S05]  /*2e80*/  BRA.U !UP0, `(.L_x_55) ;  /* 0xfffffffd08e87547 */ /* 0x000fea000b83ffff */
.L_x_54:
[-C--:B------:R-:W-:Y:S02]  /*2e90*/  SHF.L.U32 R2, R2, R3.reuse, RZ ;  /* 0x0000000302027219 */ /* 0x080fe400000006ff */
[----:B------:R-:W-:Y:S01]  /*2ea0*/  SHF.L.U32 R0, R0, R3, RZ ;  /* 0x0000000300007219 */ /* 0x000fe200000006ff */
[----:B------:R-:W-:Y:S02]  /*2eb0*/  IMAD.SHL.U32 R3, R3, 0x20, RZ ;  /* 0x0000002003037824 */ /* 0x000fe400078e00ff */
[----:B------:R1:W-:Y:S04]  /*2ec0*/  ATOMS.OR RZ, [UR5+0x14], R2 ;  /* 0x00001402ffff798c */ /* 0x0003e8000b000005 */
[----:B------:R1:W-:Y:S04]  /*2ed0*/  ATOMS.OR RZ, [UR5+0x18], R0 ;  /* 0x00001800ffff798c */ /* 0x0003e8000b000005 */
[----:B------:R1:W-:Y:S01]  /*2ee0*/  STS [UR6+0x120], R3 ;  /* 0x00012003ff007988 */ /* 0x0003e20008000806 */
[----:B------:R-:W-:Y:S05]  /*2ef0*/  BRA `(.L_x_53) ;  /* 0x0000000000107947 */ /* 0x000fea0003800000 */
.L_x_52:
[----:B------:R-:W-:Y:S02]  /*2f00*/  MOV R0, 0xffffffff ;  /* 0xffffffff00007802 */ /* 0x000fe40000000f00 */
[----:B------:R-:W-:-:S03]  /*2f10*/  MOV R2, 0x2f40 ;  /* 0x00002f4000027802 */ /* 0x000fc60000000f00 */
[----:B------:R1:W-:Y:S04]  /*2f20*/  STS [UR6+0x120], R0 ;  /* 0x00012000ff007988 */ /* 0x0003e80008000806 */
[----:B-1-3-5:R-:W-:Y:S05]  /*2f30*/  CALL.REL.NOINC `($__internal_1_$__cuda_sm10x_tcgen05_guardrail_trap_phase_invalid_during_alloc) ;  /* 0x0000004c00887944 */ /* 0x02afea0003c00000 */
.L_x_53:
[----:B------:R-:W-:Y:S05]  /*2f40*/  WARPSYNC.ALL ;  /* 0x0000000000007948 */ /* 0x000fea0003800000 */
[----:B------:R-:W2:Y:S01]  /*2f50*/  S2UR UR4, SR_CgaCtaId ;  /* 0x00000000000479c3 */ /* 0x000ea20000008800 */
[----:B------:R-:W-:Y:S01]  /*2f60*/  UMOV UR71, 0x400 ;  /* 0x0000040000477882 */ /* 0x000fe20000000000 */
[----:B------:R-:W-:-:S06]  /*2f70*/  NOP ;  /* 0x0000000000007918 */ /* 0x000fcc0000000000 */
[----:B------:R-:W-:Y:S06]  /*2f80*/  BAR.ARV 0x6, 0xa0 ;  /* 0x0182800000007b1d */ /* 0x000fec0000002000 */
[----:B------:R-:W4:Y:S01]  /*2f90*/  LDCU UR5, c[0x0][0x38c] ;  /* 0x00007180ff0577ac */ /* 0x000f220008000800 */
[----:B------:R-:W-:Y:S01]  /*2fa0*/  IMAD.MOV.U32 R11, RZ, RZ, 0x1 ;  /* 0x00000001ff0b7424 */ /* 0x000fe200078e00ff */
[----:B------:R-:W-:Y:S01]  /*2fb0*/  CS2R R8, SRZ ;  /* 0x0000000000087805 */ /* 0x000fe2000001ff00 */
[----:B------:R-:W-:Y:S01]  /*2fc0*/  IMAD.MOV.U32 R10, RZ, RZ, RZ ;  /* 0x000000ffff0a7224 */ /* 0x000fe200078e00ff */
[----:B------:R-:W3:Y:S01]  /*2fd0*/  LDCU UR7, c[0x0][0x38c] ;  /* 0x00007180ff0777ac */ /* 0x000ee20008000800 */
[----:B------:R-:W-:Y:S01]  /*2fe0*/  UMOV UR74, URZ ;  /* 0x000000ff004a7c82 */ /* 0x000fe20008000000 */
[----:B------:R-:W-:Y:S01]  /*2ff0*/  UMOV UR9, URZ ;  /* 0x000000ff00097c82 */ /* 0x000fe20008000000 */
[----:B--2---:R-:W-:Y:S01]  /*3000*/  ULEA UR71, UR4, UR71, 0x18 ;  /* 0x0000004704477291 */ /* 0x004fe2000f8ec0ff */
[----:B------:R-:W-:Y:S01]  /*3010*/  UMOV UR76, 0x0 ;  /* 0x00000000004c7882 */ /* 0x000fe20000000000 */
[----:B------:R-:W-:-:S02]  /*3020*/  UMOV UR77, 0x4110910 ;  /* 0x04110910004d7882 */ /* 0x000fc40000000000 */
[----:B------:R-:W-:Y:S02]  /*3030*/  UIADD3 UR6, UPT, UPT, UR71, 0x1e800, URZ ;  /* 0x0001e80047067890 */ /* 0x000fe4000fffe0ff */
[----:B----4-:R-:W-:-:S03]  /*3040*/  UIADD3 UR5, UPT, UPT, UR5, 0x7f, URZ ;  /* 0x0000007f05057890 */ /* 0x010fc6000fffe0ff */
[----:B-1----:R-:W1:Y:S01]  /*3050*/  LDS R0, [UR71+0x120] ;  /* 0x00012047ff007984 */ /* 0x002e620008000800 */
[----:B------:R-:W-:Y:S02]  /*3060*/  USHF.R.S32.HI UR4, URZ, 0x1f, UR5 ;  /* 0x0000001fff047899 */ /* 0x000fe40008011405 */
[----:B---3--:R-:W-:Y:S02]  /*3070*/  UISETP.GE.AND UP3, UPT, UR7, 0x1, UPT ;  /* 0x000000010700788c */ /* 0x008fe4000bf66270 */
[----:B------:R-:W-:Y:S02]  /*3080*/  ULEA.HI UR4, UR4, UR5, URZ, 0x7 ;  /* 0x0000000504047291 */ /* 0x000fe4000f8f38ff */
[----:B------:R-:W-:Y:S02]  /*3090*/  UIADD3 UR5, UPT, UPT, UR71, 0x6800, URZ ;  /* 0x0000680047057890 */ /* 0x000fe4000fffe0ff */
[----:B------:R-:W-:Y:S02]  /*30a0*/  USHF.R.S32.HI UR8, URZ, 0x7, UR4 ;  /* 0x00000007ff087899 */ /* 0x000fe40008011404 */
[----:B------:R-:W-:-:S02]  /*30b0*/  USHF.R.U32.HI UR4, URZ, 0x4, UR6 ;  /* 0x00000004ff047899 */ /* 0x000fc40008011606 */
[----:B------:R-:W-:Y:S02]  /*30c0*/  UISETP.LT.AND UP0, UPT, UR8, 0x1, UPT ;  /* 0x000000010800788c */ /* 0x000fe4000bf01270 */
[----:B------:R-:W-:Y:S01]  /*30d0*/  IMAD.U32 R12, RZ, RZ, UR8 ;  /* 0x00000008ff0c7e24 */ /* 0x000fe2000f8e00ff */
[----:B------:R-:W-:Y:S02]  /*30e0*/  ULOP3.LUT UR4, UR4, 0x3fff, URZ, 0xc0, !UPT ;  /* 0x00003fff04047892 */ /* 0x000fe4000f8ec0ff */
[----:B------:R-:W-:Y:S02]  /*30f0*/  USEL UR6, UR8, 0x1, !UP0 ;  /* 0x0000000108067887 */ /* 0x000fe4000c000000 */
[----:B------:R-:W-:Y:S02]  /*3100*/  ULOP3.LUT UR73, UR4, 0x4000000, URZ, 0xfc, !UPT ;  /* 0x0400000004497892 */ /* 0x000fe4000f8efcff */
[----:B------:R-:W-:Y:S02]  /*3110*/  UIADD3 UR4, UPT, UPT, -UR6, URZ, URZ ;  /* 0x000000ff06047290 */ /* 0x000fe4000fffe1ff */
[----:B------:R-:W-:-:S04]  /*3120*/  USHF.R.U32.HI UR5, URZ, 0x4, UR5 ;  /* 0x00000004ff057899 */ /* 0x000fc80008011605 */
[----:B------:R-:W-:Y:S01]  /*3130*/  ULOP3.LUT UR5, UR5, 0x3fff, URZ, 0xc0, !UPT ;  /* 0x00003fff05057892 */ /* 0x000fe2000f8ec0ff */
[----:B------:R-:W-:-:S03]  /*3140*/  MOV R13, UR4 ;  /* 0x00000004000d7c02 */ /* 0x000fc60008000f00 */
[----:B------:R-:W-:Y:S01]  /*3150*/  ULOP3.LUT UR72, UR5, 0x10000, URZ, 0xfc, !UPT ;  /* 0x0001000005487892 */ /* 0x000fe2000f8efcff */
[----:B-1----:R-:W-:-:S13]  /*3160*/  R2UR UR8, R0 ;  /* 0x00000000000872ca */ /* 0x002fda00000e0000 */
[----:B------:R-:W-:-:S07]  /*3170*/  MOV R14, UR8 ;  /* 0x00000008000e7c02 */ /* 0x000fce0008000f00 */
.L_x_62:
[----:B------:R-:W-:Y:S02]  /*3180*/  LEA R0, R10, UR71, 0x3 ;  /* 0x000000470a007c11 */ /* 0x000fe4000f8e18ff */
[----:B------:R-:W-:Y:S02]  /*3190*/  SHF.L.U32 R2, R9, 0x1f, RZ ;  /* 0x0000001f09027819 */ /* 0x000fe400000006ff */
[----:B------:R-:W-:Y:S01]  /*31a0*/  PLOP3.LUT P0, PT, PT, PT, UP3, 0x80, 0x8 ;  /* 0x000000000008781c */ /* 0x000fe20003f0f038 */
[----:B------:R-:W-:Y:S01]  /*31b0*/  VIADD R3, R0, 0x80 ;  /* 0x0000008000037836 */ /* 0x000fe20000000000 */
[----:B-1----:R-:W1:Y:S02]  /*31c0*/  SYNCS.PHASECHK.TRANS64.TRYWAIT P1, [R0+URZ+0x70], R2 ;  /* 0x00007002000075a7 */ /* 0x002e6400080211ff */
[----:B-1----:R-:W-:Y:S09]  /*31d0*/  @!P1 BRA `(.L_x_56) ;  /* 0x0000004400549947 */ /* 0x002ff20003800000 */
.L_x_131:
[----:B------:R-:W-:Y:S01]  /*31e0*/  LEA R4, R10, UR71, 0x4 ;  /* 0x000000470a047c11 */ /* 0x000fe2000f8e20ff */
[----:B------:R-:W-:Y:S01]  /*31f0*/  @UP3 ULEA UR4, UR9, UR71, 0x3 ;  /* 0x0000004709043291 */ /* 0x000fe2000f8e18ff */
[----:B------:R-:W-:Y:S01]  /*3200*/  PLOP3.LUT P2, PT, PT, PT, PT, 0x80, 0x8 ;  /* 0x000000000008781c */ /* 0x000fe20003f4f070 */
[----:B------:R-:W-:Y:S01]  /*3210*/  ULEA UR75, UR74, UR71, 0x3 ;  /* 0x000000474a4b7291 */ /* 0x000fe2000f8e18ff */
[----:B------:R-:W-:Y:S02]  /*3220*/  PRMT R3, RZ, 0x654, R3 ;  /* 0x00000654ff037816 */ /* 0x000fe40000000003 */
[----:B------:R-:W2:Y:S01]  /*3230*/  LDS.128 R4, [R4+0x100] ;  /* 0x0001000004047984 */ /* 0x000ea20000000c00 */
[----:B-1----:R-:W-:Y:S02]  /*3240*/  @P0 SHF.L.U32 R2, R8, 0x1f, RZ ;  /* 0x0000001f08020819 */ /* 0x002fe400000006ff */
[----:B------:R-:W-:Y:S01]  /*3250*/  SHF.L.U32 R0, R11, 0x1f, RZ ;  /* 0x0000001f0b007819 */ /* 0x000fe200000006ff */
[----:B------:R-:W-:Y:S01]  /*3260*/  @!PT LDS RZ, [RZ] ;  /* 0x00000000fffff984 */ /* 0x000fe20000000800 */
[----:B------:R-:W-:Y:S01]  /*3270*/  @!PT LDS RZ, [RZ] ;  /* 0x00000000fffff984 */ /* 0x000fe20000000800 */
[----:B------:R-:W-:Y:S01]  /*3280*/  @!PT LDS RZ, [RZ] ;  /* 0x00000000fffff984 */ /* 0x000fe20000000800 */
[----:B------:R-:W-:Y:S01]  /*3290*/  @!PT LDS RZ, [RZ] ;  /* 0x00000000fffff984 */ /* 0x000fe20000000800 */
[----:B------:R1:W-:Y:S06]  /*32a0*/  MEMBAR.ALL.CTA ;  /* 0x0000000000007992 */ /* 0x0003ec0000008000 */
[----:B-1----:R-:W1:Y:S01]  /*32b0*/  FENCE.VIEW.ASYNC.S ;  /* 0x00000000000073c6 */ /* 0x002e620000000000 */
[----:B------:R-:W-:Y:S01]  /*32c0*/  R2UR UR6, R14 ;  /* 0x000000000e0672ca */ /* 0x000fe200000e0000 */
[----:B-1----:R1:W-:Y:S01]  /*32d0*/  SYNCS.ARRIVE.TRANS64.RED.A1T0 RZ, [R3+URZ], RZ ;  /* 0x000000ff03ff79a7 */ /* 0x0023e200081004ff */
[----:B------:R1:W3:Y:S01]  /*32e0*/  @P0 SYNCS.PHASECHK.TRANS64.TRYWAIT P2, [UR4], R2 ;  /* 0x00000002ff0005a7 */ /* 0x0002e20008041104 */
[----:B------:R-:W-:Y:S01]  /*32f0*/  ULEA.HI UR4, UR74, UR74, URZ, 0x1 ;  /* 0x0000004a4a047291 */ /* 0x000fe2000f8f08ff */
[----:B--2---:R-:W-:-:S03]  /*3300*/  LOP3.LUT P1, RZ, R6, 0x1, RZ, 0xc0, !PT ;  /* 0x0000000106ff7812 */ /* 0x004fc6000782c0ff */
[----:B------:R-:W-:Y:S02]  /*3310*/  USHF.L.U32 UR5, UR4, 0x5, URZ ;  /* 0x0000000504057899 */ /* 0x000fe400080006ff */
[----:B------:R-:W-:Y:S02]  /*3320*/  ULOP3.LUT UR8, UR4, 0xffe, URZ, 0xc0, !UPT ;  /* 0x00000ffe04087892 */ /* 0x000fe4000f8ec0ff */
[----:B------:R-:W-:Y:S02]  /*3330*/  ULOP3.LUT UR4, UR5, 0xffffffc0, URZ, 0xc0, !UPT ;  /* 0xffffffc005047892 */ /* 0x000fe4000f8ec0ff */
[----:B------:R-:W-:Y:S02]  /*3340*/  UIADD3 UR8, UPT, UPT, -UR8, UR74, URZ ;  /* 0x0000004a08087290 */ /* 0x000fe4000fffe1ff */
[----:B------:R-:W-:Y:S01]  /*3350*/  UIADD3 UR4, UPT, UPT, UR6, UR4, URZ ;  /* 0x0000000406047290 */ /* 0x000fe2000fffe0ff */
[----:B------:R-:W2:Y:S03]  /*3360*/  SYNCS.PHASECHK.TRANS64.TRYWAIT P0, [UR75+0xb0], R0 ;  /* 0x0000b000ff0075a7 */ /* 0x000ea6000800114b */
[----:B------:R-:W-:Y:S01]  /*3370*/  ULEA UR8, UR8, UR4, 0x14 ;  /* 0x0000000408087291 */ /* 0x000fe2000f8ea0ff */
[----:B-123--:R-:W-:Y:S11]  /*3380*/  @!P0 BRA `(.L_x_57) ;  /* 0x0000004000fc8947 */ /* 0x00eff60003800000 */
.L_x_133:
[----:B------:R-:W-:Y:S01]  /*3390*/  IADD3 R10, PT, PT, R10, 0x1, RZ ;  /* 0x000000010a0a7810 */ /* 0x000fe20007ffe0ff */
[----:B------:R-:W-:Y:S06]  /*33a0*/  BRA.U !UP3, `(.L_x_58) ;  /* 0x000000050bec7547 */ /* 0x000fec000b800000 */
[----:B------:R-:W-:Y:S01]  /*33b0*/  R2UR UR69, R13 ;  /* 0x000000000d4572ca */ /* 0x000fe200000e0000 */
[----:B------:R-:W-:Y:S01]  /*33c0*/  UPLOP3.LUT UP4, UPT, UPT, UPT, UPT, 0x40, 0x4 ;  /* 0x000000000004789c */ /* 0x000fe20003f8e870 */
[----:B------:R-:W-:Y:S01]  /*33d0*/  R2UR UR68, R12 ;  /* 0x000000000c4472ca */ /* 0x000fe200000e0000 */
[----:B------:R-:W-:-:S14]  /*33e0*/  UMOV UR7, UR9 ;  /* 0x0000000900077c82 */ /* 0x000fdc0008000000 */
.L_x_61:
[----:B------:R-:W-:Y:S02]  /*33f0*/  UIADD3 UR69, UPT, UPT, UR69, 0x1, URZ ;  /* 0x0000000145457890 */ /* 0x000fe4000fffe0ff */
[----:B--2---:R-:W-:Y:S02]  /*3400*/  ULEA UR5, UR7, UR71, 0x3 ;  /* 0x0000004707057291 */ /* 0x004fe4000f8e18ff */
[----:B------:R-:W-:Y:S01]  /*3410*/  UISETP.NE.AND UP0, UPT, UR69, URZ, UPT ;  /* 0x000000ff4500728c */ /* 0x000fe2000bf05270 */
[----:B------:R-:W-:Y:S10]  /*3420*/  @P2 BRA `(.L_x_59) ;  /* 0x00000000000c2947 */ /* 0x000ff40003800000 */
[----:B-1----:R-:W-:Y:S04]  /*3430*/  SHF.L.U32 R2, R8, 0x1f, RZ ;  /* 0x0000001f08027819 */ /* 0x002fe800000006ff */
[----:B------:R-:W1:Y:S02]  /*3440*/  SYNCS.PHASECHK.TRANS64.TRYWAIT P0, [UR5], R2 ;  /* 0x00000002ff0075a7 */ /* 0x000e640008001105 */
[----:B-1----:R-:W-:Y:S05]  /*3450*/  @!P0 BRA `(.L_x_60) ;  /* 0x0000004000e08947 */ /* 0x002fea0003800000 */
.L_x_59:
[----:B------:R-:W-:Y:S01]  /*3460*/  UISETP.NE.AND UP1, UPT, UR68, 0x1, UPT ;  /* 0x000000014400788c */ /* 0x000fe2000bf25270 */
[----:B------:R-:W-:Y:S01]  /*3470*/  PLOP3.LUT P2, PT, PT, PT, PT, 0x80, 0x8 ;  /* 0x000000000008781c */ /* 0x000fe20003f4f070 */
[----:B------:R-:W-:Y:S01]  /*3480*/  UIADD3 UR9, UPT, UPT, UR7, 0x1, URZ ;  /* 0x0000000107097890 */ /* 0x000fe2000fffe0ff */
[----:B------:R-:W-:Y:S01]  /*3490*/  MOV.SPILL R3, UR75 ;  /* 0x0000004b00037c02 */ /* 0x000fe20009000f00 */
[----:B------:R-:W-:Y:S01]  /*34a0*/  UIADD3 UR70, UPT, UPT, UR5, 0x18, URZ ;  /* 0x0000001805467890 */ /* 0x000fe2000fffe0ff */
[----:B-1----:R-:W-:Y:S01]  /*34b0*/  MOV.SPILL R2, UR74 ;  /* 0x0000004a00027c02 */ /* 0x002fe20009000f00 */
[----:B------:R-:W-:Y:S01]  /*34c0*/  UISETP.NE.AND UP2, UPT, UR9, 0x3, UPT ;  /* 0x000000030900788c */ /* 0x000fe2000bf45270 */
[----:B------:R-:W-:Y:S01]  /*34d0*/  PLOP3.LUT P0, PT, PT, PT, UP1, 0x80, 0x8 ;  /* 0x000000000008781c */ /* 0x000fe20003f0f018 */
[----:B------:R-:W-:Y:S02]  /*34e0*/  ULEA UR6, UR7, UR73, 0xb ;  /* 0x0000004907067291 */ /* 0x000fe4000f8e58ff */
[----:B------:R-:W-:Y:S02]  /*34f0*/  USEL UR5, URZ, 0x1, UP2 ;  /* 0x00000001ff057887 */ /* 0x000fe40009000000 */
[----:B------:R-:W-:Y:S02]  /*3500*/  USEL UR9, UR9, URZ, UP2 ;  /* 0x000000ff09097287 */ /* 0x000fe40009000000 */
[----:B------:R-:W-:Y:S02]  /*3510*/  ULEA UR4, UR7, UR72, 0xb ;  /* 0x0000004807047291 */ /* 0x000fe4000f8e58ff */
[----:B------:R-:W-:Y:S01]  /*3520*/  @UP1 ULEA UR7, UR9, UR71, 0x3 ;  /* 0x0000004709071291 */ /* 0x000fe2000f8e18ff */
[----:B------:R-:W-:Y:S01]  /*3530*/  LOP3.LUT R8, R8, UR5, RZ, 0x3c, !PT ;  /* 0x0000000508087c12 */ /* 0x000fe2000f8e3cff */
[----:B------:R-:W-:Y:S02]  /*3540*/  UIADD3 UR20, UPT, UPT, UR6, 0x40, URZ ;  /* 0x0000004006147890 */ /* 0x000fe4000fffe0ff */
[----:B------:R-:W-:Y:S01]  /*3550*/  UIADD3 UR18, UPT, UPT, UR4, 0x2, URZ ;  /* 0x0000000204127890 */ /* 0x000fe2000fffe0ff */
[----:B------:R-:W-:Y:S01]  /*3560*/  @P0 SHF.L.U32 R0, R8, 0x1f, RZ ;  /* 0x0000001f08000819 */ /* 0x000fe200000006ff */
[----:B------:R-:W-:Y:S02]  /*3570*/  UIADD3 UR14, UPT, UPT, UR6, 0x80, URZ ;  /* 0x00000080060e7890 */ /* 0x000fe4000fffe0ff */
[----:B------:R-:W-:Y:S01]  /*3580*/  UIADD3 UR12, UPT, UPT, UR4, 0x4, URZ ;  /* 0x00000004040c7890 */ /* 0x000fe2000fffe0ff */
[----:B------:R2:W3:Y:S01]  /*3590*/  @P0 SYNCS.PHASECHK.TRANS64.TRYWAIT P2, [UR7], R0 ;  /* 0x00000000ff0005a7 */ /* 0x0004e20008041107 */
[----:B------:R-:W-:Y:S02]  /*35a0*/  UIADD3 UR66, UPT, UPT, UR6, 0xc0, URZ ;  /* 0x000000c006427890 */ /* 0x000fe4000fffe0ff */
        /* <DEDUP_REMOVED lines=24> */
[----:B------:R-:W-:Y:S01]  /*3730*/  UIADD3 UR68, UPT, UPT, UR68, -0x1, URZ ;  /* 0xffffffff44447890 */ /* 0x000fe2000fffe0ff */
[----:B------:R-:W-:Y:S01]  /*3740*/  UMOV UR7, 0x20004020 ;  /* 0x2000402000077882 */ /* 0x000fe20000000000 */
[----:B------:R-:W-:Y:S01]  /*3750*/  UMOV UR74, 0x0 ;  /* 0x00000000004a7882 */ /* 0x000fe20000000000 */
[----:B------:R-:W-:Y:S01]  /*3760*/  UMOV UR75, 0x4110910 ;  /* 0x04110910004b7882 */ /* 0x000fe20000000000 */
[----:B------:R-:W-:Y:S01]  /*3770*/  UMOV UR5, 0x40004040 ;  /* 0x4000404000057882 */ /* 0x000fe20000000000 */
[----:B------:R-:W-:Y:S01]  /*3780*/  UMOV UR21, 0x20004020 ;  /* 0x2000402000157882 */ /* 0x000fe20000000000 */
[----:B------:R1:W-:Y:S01]  /*3790*/  UTCHMMA gdesc[UR4], gdesc[UR6], tmem[UR8], tmem[UR74], idesc[UR75], UP4 ;  /* 0x00ff4a06040075ea */ /* 0x0003e2000a000008 */
[----:B------:R-:W-:Y:S01]  /*37a0*/  UPLOP3.LUT UP4, UPT, UPT, UPT, UPT, 0x80, 0x8 ;  /* 0x000000000008789c */ /* 0x000fe20003f8f070 */
[----:B------:R-:W-:Y:S01]  /*37b0*/  UMOV UR19, 0x40004040 ;  /* 0x4000404000137882 */ /* 0x000fe20000000000 */
[----:B------:R-:W-:Y:S01]  /*37c0*/  UMOV UR15, 0x20004020 ;  /* 0x20004020000f7882 */ /* 0x000fe20000000000 */
[----:B------:R4:W-:Y:S01]  /*37d0*/  UTCHMMA gdesc[UR18], gdesc[UR20], tmem[UR8], tmem[UR74], idesc[UR75], UPT ;  /* 0x00ff4a14120075ea */ /* 0x0009e2000b800008 */
[----:B------:R-:W-:Y:S01]  /*37e0*/  UMOV UR13, 0x40004040 ;  /* 0x40004040000d7882 */ /* 0x000fe20000000000 */
        /* <DEDUP_REMOVED lines=18> */
[----:B-1----:R-:W-:Y:S01]  /*3910*/  UIADD3 UR4, UPT, UPT, UR4, 0x606, URZ ;  /* 0x0000060604047890 */ /* 0x002fe2000fffe0ff */
[----:B------:R-:W-:Y:S01]  /*3920*/  UMOV UR6, 0x0 ;  /* 0x0000000000067882 */ /* 0x000fe20000000000 */
[----:B------:R-:W-:Y:S01]  /*3930*/  UMOV UR7, 0x4110910 ;  /* 0x0411091000077882 */ /* 0x000fe20000000000 */
[----:B------:R-:W-:Y:S01]  /*3940*/  UMOV UR31, 0x20004020 ;  /* 0x20004020001f7882 */ /* 0x000fe20000000000 */
[----:B----4-:R-:W-:Y:S01]  /*3950*/  UMOV UR20, 0x0 ;  /* 0x0000000000147882 */ /* 0x010fe20000000000 */
[----:B------:R-:W-:Y:S01]  /*3960*/  UMOV UR21, 0x4110910 ;  /* 0x0411091000157882 */ /* 0x000fe20000000000 */
[----:B------:R-:W-:Y:S01]  /*3970*/  UMOV UR18, 0x0 ;  /* 0x0000000000127882 */ /* 0x000fe20000000000 */
[----:B------:R1:W-:Y:S01]  /*3980*/  UTCHMMA gdesc[UR12], gdesc[UR14], tmem[UR8], tmem[UR20], idesc[UR21], UPT ;  /* 0x00ff140e0c0075ea */ /* 0x0003e2000b800008 */
[----:B------:R-:W-:Y:S01]  /*3990*/  UTCHMMA gdesc[UR64], gdesc[UR66], tmem[UR8], tmem[UR20], idesc[UR21], UPT ;  /* 0x00ff1442400075ea */ /* 0x000fe2000b800008 */
[----:B------:R-:W-:Y:S01]  /*39a0*/  UMOV UR19, 0x4110910 ;  /* 0x0411091000137882 */ /* 0x000fe20000000000 */
[----:B------:R-:W-:Y:S01]  /*39b0*/  UTCHMMA gdesc[UR60], gdesc[UR62], tmem[UR8], tmem[UR20], idesc[UR21], UPT ;  /* 0x00ff143e3c0075ea */ /* 0x000fe2000b800008 */
[----:B------:R-:W-:Y:S01]  /*39c0*/  UTCHMMA gdesc[UR56], gdesc[UR58], tmem[UR8], tmem[UR18], idesc[UR19], UPT ;  /* 0x00ff123a380075ea */ /* 0x000fe2000b800008 */
[----:B------:R-:W-:Y:S01]  /*39d0*/  UTCHMMA gdesc[UR52], gdesc[UR54], tmem[UR8], tmem[UR18], idesc[UR19], UPT ;  /* 0x00ff1236340075ea */ /* 0x000fe2000b800008 */
[----:B------:R-:W-:Y:S01]  /*39e0*/  UTCHMMA gdesc[UR48], gdesc[UR50], tmem[UR8], tmem[UR18], idesc[UR19], UPT ;  /* 0x00ff1232300075ea */ /* 0x000fe2000b800008 */
[----:B------:R-:W-:Y:S01]  /*39f0*/  UTCHMMA gdesc[UR44], gdesc[UR46], tmem[UR8], tmem[UR6], idesc[UR7], UPT ;  /* 0x00ff062e2c0075ea */ /* 0x000fe2000b800008 */
[----:B------:R-:W-:Y:S01]  /*3a00*/  UMOV UR29, 0x40004040 ;  /* 0x40004040001d7882 */ /* 0x000fe20000000000 */
[----:B------:R-:W-:Y:S01]  /*3a10*/  UMOV UR27, 0x20004020 ;  /* 0x20004020001b7882 */ /* 0x000fe20000000000 */
[----:B------:R-:W-:Y:S01]  /*3a20*/  UMOV UR25, 0x40004040 ;  /* 0x4000404000197882 */ /* 0x000fe20000000000 */
[----:B------:R-:W-:Y:S01]  /*3a30*/  UMOV UR23, 0x20004020 ;  /* 0x2000402000177882 */ /* 0x000fe20000000000 */
[----:B------:R-:W-:Y:S01]  /*3a40*/  UMOV UR17, 0x40004040 ;  /* 0x4000404000117882 */ /* 0x000fe20000000000 */
[----:B------:R-:W-:Y:S01]  /*3a50*/  UMOV UR11, 0x20004020 ;  /* 0x20004020000b7882 */ /* 0x000fe20000000000 */
[----:B------:R-:W-:Y:S02]  /*3a60*/  R2UR.FILL UR75, R3 ;  /* 0x00000000034b72ca */ /* 0x000fe400004e0000 */
[----:B------:R-:W-:Y:S01]  /*3a70*/  R2UR.FILL UR74, R2 ;  /* 0x00000000024a72ca */ /* 0x000fe200004e0000 */
[----:B-1----:R-:W-:Y:S01]  /*3a80*/  UMOV UR12, 0x0 ;  /* 0x00000000000c7882 */ /* 0x002fe20000000000 */
[----:B------:R-:W-:Y:S01]  /*3a90*/  UMOV UR13, 0x4110910 ;  /* 0x04110910000d7882 */ /* 0x000fe20000000000 */
[----:B------:R-:W-:Y:S01]  /*3aa0*/  UMOV UR14, 0x0 ;  /* 0x00000000000e7882 */ /* 0x000fe20000000000 */
[----:B------:R-:W-:Y:S01]  /*3ab0*/  UTCHMMA gdesc[UR40], gdesc[UR42], tmem[UR8], tmem[UR12], idesc[UR13], UPT ;  /* 0x00ff0c2a280075ea */ /* 0x000fe2000b800008 */
[----:B------:R-:W-:Y:S01]  /*3ac0*/  UTCHMMA gdesc[UR36], gdesc[UR38], tmem[UR8], tmem[UR6], idesc[UR7], UPT ;  /* 0x00ff0626240075ea */ /* 0x000fe2000b800008 */
[----:B------:R-:W-:Y:S01]  /*3ad0*/  UMOV UR15, 0x4110910 ;  /* 0x04110910000f7882 */ /* 0x000fe20000000000 */
[----:B------:R-:W-:Y:S01]  /*3ae0*/  UTCHMMA gdesc[UR32], gdesc[UR34], tmem[UR8], tmem[UR18], idesc[UR19], UPT ;  /* 0x00ff1222200075ea */ /* 0x000fe2000b800008 */
[----:B------:R-:W-:Y:S01]  /*3af0*/  UTCHMMA gdesc[UR28], gdesc[UR30], tmem[UR8], tmem[UR14], idesc[UR15], UPT ;  /* 0x00ff0e1e1c0075ea */ /* 0x000fe2000b800008 */
[----:B------:R-:W-:Y:S01]  /*3b00*/  UTCHMMA gdesc[UR24], gdesc[UR26], tmem[UR8], tmem[UR12], idesc[UR13], UPT ;  /* 0x00ff0c1a180075ea */ /* 0x000fe2000b800008 */
[----:B------:R1:W-:Y:S01]  /*3b10*/  UTCHMMA gdesc[UR16], gdesc[UR22], tmem[UR8], tmem[UR6], idesc[UR7], UPT ;  /* 0x00ff0616100075ea */ /* 0x0003e2000b800008 */
[----:B------:R2:W-:Y:S01]  /*3b20*/  UTCHMMA gdesc[UR4], gdesc[UR10], tmem[UR8], tmem[UR76], idesc[UR77], UPT ;  /* 0x00ff4c0a040075ea */ /* 0x0005e2000b800008 */
[----:B------:R2:W-:Y:S01]  /*3b30*/  UTCBAR [UR70], URZ ;  /* 0x000000ff460073e9 */ /* 0x0005e200080000ff */
[----:B-1----:R-:W-:Y:S01]  /*3b40*/  UMOV UR7, UR9 ;  /* 0x0000000900077c82 */ /* 0x002fe20008000000 */
[----:B---3--:R-:W-:Y:S05]  /*3b50*/  BRA.U UP0, `(.L_x_61) ;  /* 0xfffffff900247547 */ /* 0x008fea000b83ffff */
.L_x_58:
[----:B--2---:R-:W-:Y:S01]  /*3b60*/  UIADD3 UR4, UPT, UPT, UR74, 0x1, URZ ;  /* 0x000000014a047890 */ /* 0x004fe2000fffe0ff */
[C---:B------:R-:W-:Y:S01]  /*3b70*/  ISETP.NE.AND P0, PT, R10.reuse, 0x2, PT ;  /* 0x000000020a00780c */ /* 0x040fe20003f05270 */
[----:B------:R-:W-:Y:S02]  /*3b80*/  UIADD3 UR5, UPT, UPT, UR75, 0x90, URZ ;  /* 0x000000904b057890 */ /* 0x000fe4000fffe0ff */
[----:B------:R-:W-:Y:S01]  /*3b90*/  UISETP.NE.AND UP0, UPT, UR4, 0x4, UPT ;  /* 0x000000040400788c */ /* 0x000fe2000bf05270 */
[----:B-1----:R-:W-:Y:S02]  /*3ba0*/  SEL R0, RZ, 0x1, P0 ;  /* 0x00000001ff007807 */ /* 0x002fe40000000000 */
[----:B------:R-:W-:Y:S01]  /*3bb0*/  SEL R10, R10, RZ, P0 ;  /* 0x000000ff0a0a7207 */ /* 0x000fe20000000000 */
[----:B------:R-:W-:Y:S01]  /*3bc0*/  USEL UR6, URZ, 0x1, UP0 ;  /* 0x00000001ff067887 */ /* 0x000fe20008000000 */
[----:B------:R-:W-:Y:S01]  /*3bd0*/  LOP3.LUT R9, R9, R0, RZ, 0x3c, !PT ;  /* 0x0000000009097212 */ /* 0x000fe200078e3cff */
[----:B------:R-:W-:Y:S01]  /*3be0*/  USEL UR74, UR4, URZ, UP0 ;  /* 0x000000ff044a7287 */ /* 0x000fe20008000000 */
[----:B------:R1:W-:Y:S03]  /*3bf0*/  UTCBAR [UR5], URZ ;  /* 0x000000ff050073e9 */ /* 0x0003e600080000ff */
[----:B------:R-:W-:Y:S01]  /*3c00*/  LOP3.LUT R11, R11, UR6, RZ, 0x3c, !PT ;  /* 0x000000060b0b7c12 */ /* 0x000fe2000f8e3cff */
[----:B------:R-:W-:Y:S07]  /*3c10*/  @P1 BRA `(.L_x_62) ;  /* 0xfffffff400581947 */ /* 0x000fee000383ffff */
[----:B------:R-:W2:Y:S01]  /*3c20*/  S2UR UR8, SR_CgaCtaId ;  /* 0x00000000000879c3 */ /* 0x000ea20000008800 */
[----:B------:R-:W-:Y:S01]  /*3c30*/  ELECT P0, URZ, PT ;  /* 0x0000000000ff782f */ /* 0x000fe20003800000 */
[----:B------:R-:W-:Y:S01]  /*3c40*/  IMAD.MOV.U32 R0, RZ, RZ, 0x1 ;  /* 0x00000001ff007424 */ /* 0x000fe200078e00ff */
[----:B------:R-:W-:Y:S01]  /*3c50*/  UIADD3 UR71, UPT, UPT, UR71, 0xb0, URZ ;  /* 0x000000b047477890 */ /* 0x000fe2000fffe0ff */
[----:B------:R-:W-:Y:S01]  /*3c60*/  SHF.L.U32 R2, R11, 0x1f, RZ ;  /* 0x0000001f0b027819 */ /* 0x000fe200000006ff */
[----:B------:R-:W-:-:S03]  /*3c70*/  UMOV UR4, 0x40 ;  /* 0x0000004000047882 */ /* 0x000fc60000000000 */
[----:B------:R-:W-:Y:S01]  /*3c80*/  UVIRTCOUNT.DEALLOC.SMPOOL 0x80 ;  /* 0x000000800000784c */ /* 0x000fe20000000000 */
[----:B--2---:R-:W-:Y:S02]  /*3c90*/  ULEA UR8, UR8, UR4, 0x18 ;  /* 0x0000000408087291 */ /* 0x004fe4000f8ec0ff */
[----:B------:R-:W-:-:S07]  /*3ca0*/  ULEA UR4, UR74, UR71, 0x3 ;  /* 0x000000474a047291 */ /* 0x000fce000f8e18ff */
[----:B------:R2:W-:Y:S02]  /*3cb0*/  @P0 STS.U8 [UR8+0x1c], R0 ;  /* 0x00001c00ff000988 */ /* 0x0005e40008000008 */
[----:B------:R-:W3:Y:S02]  /*3cc0*/  SYNCS.PHASECHK.TRANS64.TRYWAIT P0, [UR4], R2 ;  /* 0x00000002ff0075a7 */ /* 0x000ee40008001104 */
[----:B--23--:R-:W-:Y:S05]  /*3cd0*/  @!P0 BRA `(.L_x_63) ;  /* 0x0000003800d88947 */ /* 0x00cfea0003800000 */
.L_x_136:
[----:B------:R-:W-:-:S04]  /*3ce0*/  UIADD3 UR4, UPT, UPT, UR74, 0x1, URZ ;  /* 0x000000014a047890 */ /* 0x000fc8000fffe0ff */
[----:B------:R-:W-:-:S04]  /*3cf0*/  UISETP.NE.AND UP0, UPT, UR4, 0x4, UPT ;  /* 0x000000040400788c */ /* 0x000fc8000bf05270 */
[----:B------:R-:W-:Y:S02]  /*3d00*/  USEL UR6, URZ, 0x1, UP0 ;  /* 0x00000001ff067887 */ /* 0x000fe40008000000 */
[----:B------:R-:W-:-:S04]  /*3d10*/  USEL UR4, UR4, URZ, UP0 ;  /* 0x000000ff04047287 */ /* 0x000fc80008000000 */
[----:B-1----:R-:W-:Y:S01]  /*3d20*/  ULEA UR5, UR4, UR71, 0x3 ;  /* 0x0000004704057291 */ /* 0x002fe2000f8e18ff */
[----:B--2---:R-:W-:-:S04]  /*3d30*/  LOP3.LUT R2, R11, UR6, RZ, 0x3c, !PT ;  /* 0x000000060b027c12 */ /* 0x004fc8000f8e3cff */
[----:B------:R-:W-:-:S04]  /*3d40*/  SHF.L.U32 R3, R2, 0x1f, RZ ;  /* 0x0000001f02037819 */ /* 0x000fc800000006ff */
[----:B------:R-:W1:Y:S02]  /*3d50*/  SYNCS.PHASECHK.TRANS64.TRYWAIT P0, [UR5], R3 ;  /* 0x00000003ff0075a7 */ /* 0x000e640008001105 */
[----:B-1----:R-:W-:Y:S05]  /*3d60*/  @!P0 BRA `(.L_x_64) ;  /* 0x0000003800cc8947 */ /* 0x002fea0003800000 */
.L_x_138:
        /* <DEDUP_REMOVED lines=9> */
.L_x_140:
[----:B------:R-:W-:-:S04]  /*3e00*/  UIADD3 UR4, UPT, UPT, UR4, 0x1, URZ ;  /* 0x0000000104047890 */ /* 0x000fc8000fffe0ff */
[----:B------:R-:W-:-:S04]  /*3e10*/  UISETP.NE.AND UP0, UPT, UR4, 0x4, UPT ;  /* 0x000000040400788c */ /* 0x000fc8000bf05270 */
[----:B------:R-:W-:Y:S02]  /*3e20*/  USEL UR5, URZ, 0x1, UP0 ;  /* 0x00000001ff057887 */ /* 0x000fe40008000000 */
[----:B------:R-:W-:-:S04]  /*3e30*/  USEL UR4, UR4, URZ, UP0 ;  /* 0x000000ff04047287 */ /* 0x000fc80008000000 */
[----:B------:R-:W-:Y:S01]  /*3e40*/  ULEA UR4, UR4, UR71, 0x3 ;  /* 0x0000004704047291 */ /* 0x000fe2000f8e18ff */
[----:B------:R-:W-:-:S04]  /*3e50*/  LOP3.LUT R2, R2, UR5, RZ, 0x3c, !PT ;  /* 0x0000000502027c12 */ /* 0x000fc8000f8e3cff */
[----:B------:R-:W-:-:S04]  /*3e60*/  SHF.L.U32 R2, R2, 0x1f, RZ ;  /* 0x0000001f02027819 */ /* 0x000fc800000006ff */
[----:B------:R-:W2:Y:S02]  /*3e70*/  SYNCS.PHASECHK.TRANS64.TRYWAIT P0, [UR4], R2 ;  /* 0x00000002ff0075a7 */ /* 0x000ea40008001104 */
[----:B--2---:R-:W-:Y:S05]  /*3e80*/  @!P0 BRA `(.L_x_66) ;  /* 0x0000003800b48947 */ /* 0x004fea0003800000 */
.L_x_142:
[----:B------:R-:W-:Y:S01]  /*3e90*/  NOP ;  /* 0x0000000000007918 */ /* 0x000fe20000000000 */
[----:B-1----:R-:W1:Y:S01]  /*3ea0*/  LDS R0, [UR8+0x14] ;  /* 0x00001408ff007984 */ /* 0x002e620008000800 */
[----:B------:R-:W-:Y:S01]  /*3eb0*/  R2UR UR4, R14 ;  /* 0x000000000e0472ca */ /* 0x000fe200000e0000 */
[----:B------:R-:W-:Y:S01]  /*3ec0*/  UMOV UR5, 0xffff ;  /* 0x0000ffff00057882 */ /* 0x000fe20000000000 */
[----:B------:R-:W-:-:S11]  /*3ed0*/  UMOV UR6, 0x1 ;  /* 0x0000000100067882 */ /* 0x000fd60000000000 */
[----:B------:R-:W-:-:S04]  /*3ee0*/  ULOP3.LUT UR4, UR4, 0xffff, URZ, 0xc0, !UPT ;  /* 0x0000ffff04047892 */ /* 0x000fc8000f8ec0ff */
[----:B------:R-:W-:-:S04]  /*3ef0*/  USHF.R.U32.HI UR4, URZ, 0x5, UR4 ;  /* 0x00000005ff047899 */ /* 0x000fc80008011604 */
[----:B------:R-:W-:Y:S02]  /*3f00*/  USHF.L.U32 UR5, UR5, UR4, URZ ;  /* 0x0000000405057299 */ /* 0x000fe400080006ff */
[----:B------:R-:W-:-:S04]  /*3f10*/  USHF.L.U32 UR4, UR6, UR4, URZ ;  /* 0x0000000406047299 */ /* 0x000fc800080006ff */
[----:B-1----:R-:W-:-:S04]  /*3f20*/  LOP3.LUT R0, R0, UR5, RZ, 0xc0, !PT ;  /* 0x0000000500007c12 */ /* 0x002fc8000f8ec0ff */
[----:B------:R-:W-:-:S13]  /*3f30*/  ISETP.NE.AND P0, PT, R0, UR5, PT ;  /* 0x0000000500007c0c */ /* 0x000fda000bf05270 */
[----:B------:R-:W-:Y:S05]  /*3f40*/  @P0 BRA `(.L_x_67) ;  /* 0x0000000000580947 */ /* 0x000fea0003800000 */
[----:B------:R-:W1:Y:S02]  /*3f50*/  LDS R0, [UR8+0x18] ;  /* 0x00001808ff007984 */ /* 0x000e640008000800 */
[----:B-1----:R-:W-:-:S04]  /*3f60*/  LOP3.LUT R0, R0, UR4, RZ, 0xc0, !PT ;  /* 0x0000000400007c12 */ /* 0x002fc8000f8ec0ff */
[----:B------:R-:W-:-:S13]  /*3f70*/  ISETP.NE.AND P0, PT, R0, UR4, PT ;  /* 0x0000000400007c0c */ /* 0x000fda000bf05270 */
[----:B------:R-:W-:Y:S05]  /*3f80*/  @P0 BRA `(.L_x_68) ;  /* 0x00000000003c0947 */ /* 0x000fea0003800000 */
[----:B------:R-:W1:Y:S01]  /*3f90*/  S2R R2, SR_LANEID ;  /* 0x0000000000027919 */ /* 0x000e620000000000 */
[----:B------:R-:W-:-:S06]  /*3fa0*/  ULOP3.LUT UR5, URZ, UR5, URZ, 0x33, !UPT ;  /* 0x00000005ff057292 */ /* 0x000fcc000f8e33ff */
[----:B------:R-:W-:-:S04]  /*3fb0*/  IMAD.U32 R0, RZ, RZ, UR5 ;  /* 0x00000005ff007e24 */ /* 0x000fc8000f8e00ff */
[----:B------:R2:W3:Y:S02]  /*3fc0*/  REDUX UR7, R0 ;  /* 0x00000000000773c4 */ /* 0x0004e40000000000 */
[----:B------:R4:W-:Y:S01]  /*3fd0*/  UTCATOMSWS.AND URZ, UR5 ;  /* 0x0000000500ff79e3 */ /* 0x0009e20008000000 */
[----:B--2---:R-:W-:Y:S01]  /*3fe0*/  LOP3.LUT R0, RZ, UR4, RZ, 0x33, !PT ;  /* 0x00000004ff007c12 */ /* 0x004fe2000f8e33ff */
[----:B------:R-:W-:Y:S02]  /*3ff0*/  VOTEU.ANY UR4, UPT, PT ;  /* 0x0000000000047886 */ /* 0x000fe400038e0100 */
[----:B------:R-:W-:Y:S02]  /*4000*/  UFLO.U32 UR4, UR4 ;  /* 0x00000004000472bd */ /* 0x000fe400080e0000 */
[----:B------:R-:W2:Y:S04]  /*4010*/  REDUX UR6, R0 ;  /* 0x00000000000673c4 */ /* 0x000ea80000000000 */
[----:B-1----:R-:W-:-:S02]  /*4020*/  ISETP.EQ.U32.AND P0, PT, R2, UR4, PT ;  /* 0x0000000402007c0c */ /* 0x002fc4000bf02070 */
[----:B---3--:R-:W-:-:S11]  /*4030*/  MOV R2, UR7 ;  /* 0x0000000700027c02 */ /* 0x008fd60008000f00 */
[----:B------:R4:W-:Y:S01]  /*4040*/  @P0 ATOMS.AND RZ, [UR8+0x14], R2 ;  /* 0x00001402ffff098c */ /* 0x0009e2000a800008 */
[----:B--2---:R-:W-:-:S05]  /*4050*/  IMAD.U32 R0, RZ, RZ, UR6 ;  /* 0x00000006ff007e24 */ /* 0x004fca000f8e00ff */
[----:B------:R4:W-:Y:S01]  /*4060*/  @P0 ATOMS.AND RZ, [UR8+0x18], R0 ;  /* 0x00001800ffff098c */ /* 0x0009e2000a800008 */
[----:B------:R-:W-:Y:S05]  /*4070*/  BRA `(.L_x_69) ;  /* 0x0000000000147947 */ /* 0x000fea0003800000 */
.L_x_68:
[----:B------:R-:W-:Y:S02]  /*4080*/  MOV R2, 0x40a0 ;  /* 0x000040a000027802 */ /* 0x000fe40000000f00 */
[----:B-----5:R-:W-:Y:S05]  /*4090*/  CALL.REL.NOINC `($__internal_0_$__cuda_sm10x_tcgen05_guardrail_trap_col_being_dealloced_not_returned_by_alloc) ;  /* 0x0000003c00247944 */ /* 0x020fea0003c00000 */
[----:B------:R-:W-:Y:S05]  /*40a0*/  BRA `(.L_x_69) ;  /* 0x0000000000087947 */ /* 0x000fea0003800000 */
.L_x_67:
[----:B------:R-:W-:Y:S02]  /*40b0*/  MOV R2, 0x40d0 ;  /* 0x000040d000027802 */ /* 0x000fe40000000f00 */
[----:B-----5:R-:W-:Y:S05]  /*40c0*/  CALL.REL.NOINC `($__internal_2_$__cuda_sm10x_tcgen05_guardrail_trap_unallocated_columns_being_dealloced) ;  /* 0x0000003c00307944 */ /* 0x020fea0003c00000 */
.L_x_69:
[----:B------:R-:W-:Y:S01]  /*40d0*/  NOP ;  /* 0x0000000000007918 */ /* 0x000fe20000000000 */
[----:B----4-:R-:W-:Y:S05]  /*40e0*/  EXIT ;  /* 0x000000000000794d */ /* 0x010fea0003800000 */
.L_x_51:
[----:B------:R-:W-:-:S09]  /*40f0*/  UISETP.NE.OR UP2, UPT, UR10, 0x3, !UP2 ;  /* 0x000000030a00788c */ /* 0x000fd2000d745670 */
[----:B------:R-:W-:Y:S05]  /*4100*/  BRA.U UP2, `(.L_x_70) ;  /* 0x0000000d02ac7547 */ /* 0x000fea000b800000 */
[----:B------:R-:W1:Y:S01]  /*4110*/  LDC R0, c[0x0][0xb30] ;  /* 0x0002cc00ff007b82 */ /* 0x000e620000000800 */
[----:B------:R-:W2:Y:S01]  /*4120*/  LDCU.64 UR4, c[0x0][0x888] ;  /* 0x00011100ff0477ac */ /* 0x000ea20008000a00 */
[----:B------:R-:W-:Y:S01]  /*4130*/  IMAD.MOV.U32 R32, RZ, RZ, 0x1 ;  /* 0x00000001ff207424 */ /* 0x000fe200078e00ff */
[----:B------:R-:W-:Y:S01]  /*4140*/  CS2R R28, SRZ ;  /* 0x00000000001c7805 */ /* 0x000fe2000001ff00 */
[----:B------:R-:W-:Y:S01]  /*4150*/  IMAD.MOV.U32 R25, RZ, RZ, 0x2000 ;  /* 0x00002000ff197424 */ /* 0x000fe200078e00ff */
[----:B------:R-:W4:Y:S03]  /*4160*/  LDCU.64 UR18, c[0x0][0x890] ;  /* 0x00011200ff1277ac */ /* 0x000f260008000a00 */
[----:B------:R-:W3:Y:S01]  /*4170*/  LDC R24, c[0x0][0x370] ;  /* 0x0000dc00ff187b82 */ /* 0x000ee20000000800 */
[----:B------:R-:W-:Y:S01]  /*4180*/  UMOV UR13, 0x400 ;  /* 0x00000400000d7882 */ /* 0x000fe20000000000 */
[----:B------:R-:W-:-:S02]  /*4190*/  UPLOP3.LUT UP1, UPT, UPT, UPT, UPT, 0x40, 0x4 ;  /* 0x000000000004789c */ /* 0x000fc40003f2e870 */
[----:B------:R-:W-:Y:S01]  /*41a0*/  ULEA UR13, UR53, UR13, 0x18 ;  /* 0x0000000d350d7291 */ /* 0x000fe2000f8ec0ff */
[----:B------:R-:W-:-:S03]  /*41b0*/  UMOV UR8, URZ ;  /* 0x000000ff00087c82 */ /* 0x000fc60008000000 */
[----:B------:R-:W3:Y:S01]  /*41c0*/  LDC R3, c[0x0][0xb0c] ;  /* 0x0002c300ff037b82 */ /* 0x000ee20000000800 */
[----:B--2---:R-:W-:Y:S02]  /*41d0*/  UISETP.NE.U32.AND UP3, UPT, UR4, URZ, UPT ;  /* 0x000000ff0400728c */ /* 0x004fe4000bf65070 */
[----:B----4-:R-:W-:-:S05]  /*41e0*/  UISETP.NE.U32.AND UP4, UPT, UR18, URZ, UPT ;  /* 0x000000ff1200728c */ /* 0x010fca000bf85070 */
[----:B------:R-:W2:Y:S01]  /*41f0*/  LDC R18, c[0x0][0xb20] ;  /* 0x0002c800ff127b82 */ /* 0x000ea20000000800 */
[----:B-1----:R-:W-:Y:S01]  /*4200*/  ISETP.NE.AND P1, PT, R0, 0x1, PT ;  /* 0x000000010000780c */ /* 0x002fe20003f25270 */
[----:B------:R-:W-:Y:S02]  /*4210*/  UISETP.NE.AND.EX UP3, UPT, UR5, URZ, UPT, UP3 ;  /* 0x000000ff0500728c */ /* 0x000fe4000bf65330 */
[----:B------:R-:W-:-:S04]  /*4220*/  UISETP.NE.AND.EX UP4, UPT, UR19, URZ, UPT, UP4 ;  /* 0x000000ff1300728c */ /* 0x000fc8000bf85340 */
[----:B------:R-:W1:Y:S08]  /*4230*/  LDC.64 R30, c[0x0][0x348] ;  /* 0x0000d200ff1e7b82 */ /* 0x000e700000000a00 */
[----:B------:R-:W4:Y:S08]  /*4240*/  LDC.64 R16, c[0x0][0xb10] ;  /* 0x0002c400ff107b82 */ /* 0x000f300000000a00 */
[----:B------:R-:W1:Y:S08]  /*4250*/  LDC.64 R6, c[0x0][0xb18] ;  /* 0x0002c600ff067b82 */ /* 0x000e700000000a00 */
[----:B------:R-:W1:Y:S08]  /*4260*/  LDC.64 R4, c[0x0][0xb28] ;  /* 0x0002ca00ff047b82 */ /* 0x000e700000000a00 */
[----:B--23--:R-:W1:Y:S02]  /*4270*/  LDC R19, c[0x0][0x374] ;  /* 0x0000dd00ff137b82 */ /* 0x00ce640000000800 */
.L_x_79:
[C---:B------:R-:W-:Y:S02]  /*4280*/  LEA R0, R29.reuse, UR13, 0x3 ;  /* 0x0000000d1d007c11 */ /* 0x040fe4000f8e18ff */
[----:B------:R-:W-:Y:S02]  /*4290*/  SHF.L.U32 R2, R28, 0x1f, RZ ;  /* 0x0000001f1c027819 */ /* 0x000fe400000006ff */
[----:B------:R-:W-:Y:S02]  /*42a0*/  LEA R20, R29, UR13, 0x4 ;  /* 0x0000000d1d147c11 */ /* 0x000fe4000f8e20ff */
[----:B--2---:R-:W2:Y:S02]  /*42b0*/  SYNCS.PHASECHK.TRANS64.TRYWAIT P0, [R0+URZ+0x70], R2 ;  /* 0x00007002000075a7 */ /* 0x004ea400080011ff */
[----:B--2---:R-:W-:Y:S05]  /*42c0*/  @!P0 BRA `(.L_x_71) ;  /* 0x0000003400bc8947 */ /* 0x004fea0003800000 */
.L_x_143:
[----:B------:R-:W-:Y:S01]  /*42d0*/  ISETP.GE.AND P0, PT, R26, 0x1, PT ;  /* 0x000000011a00780c */ /* 0x000fe20003f06270 */
[----:B------:R-:W3:Y:S01]  /*42e0*/  LDS.128 R20, [R20+0x100] ;  /* 0x0001000014147984 */ /* 0x000ee20000000c00 */
[----:B--2---:R-:W-:Y:S01]  /*42f0*/  VIADD R0, R0, 0x80 ;  /* 0x0000008000007836 */ /* 0x004fe20000000000 */
[----:B------:R-:W-:Y:S01]  /*4300*/  @!PT LDS RZ, [RZ] ;  /* 0x00000000fffff984 */ /* 0x000fe20000000800 */
[----:B------:R-:W-:Y:S01]  /*4310*/  @!PT LDS RZ, [RZ] ;  /* 0x00000000fffff984 */ /* 0x000fe20000000800 */
[----:B------:R-:W-:Y:S01]  /*4320*/  @!PT LDS RZ, [RZ] ;  /* 0x00000000fffff984 */ /* 0x000fe20000000800 */
[----:B------:R-:W-:Y:S01]  /*4330*/  @!PT LDS RZ, [RZ] ;  /* 0x00000000fffff984 */ /* 0x000fe20000000800 */
[----:B------:R2:W-:Y:S06]  /*4340*/  MEMBAR.ALL.CTA ;  /* 0x0000000000007992 */ /* 0x0005ec0000008000 */
[----:B--2---:R-:W2:Y:S01]  /*4350*/  FENCE.VIEW.ASYNC.S ;  /* 0x00000000000073c6 */ /* 0x004ea20000000000 */
[----:B------:R-:W-:Y:S04]  /*4360*/  PRMT R0, RZ, 0x654, R0 ;  /* 0x00000654ff007816 */ /* 0x000fe80000000000 */
[----:B--2---:R2:W-:Y:S01]  /*4370*/  SYNCS.ARRIVE.TRANS64.RED.A1T0 RZ, [R0+URZ], RZ ;  /* 0x000000ff00ff79a7 */ /* 0x0045e200081004ff */
[----:B---3--:R-:W-:Y:S11]  /*4380*/  LOP3.LUT P3, RZ, R22, 0x1, RZ, 0xc0, !PT ;  /* 0x0000000116ff7812 */ /* 0x008ff6000786c0ff */
[----:B------:R-:W-:Y:S02]  /*4390*/  @!UPT UIADD3 URZ, UPT, UPT, URZ, URZ, URZ ;  /* 0x000000fffffff290 */ /* 0x000fe4000fffe0ff */
[----:B------:R-:W-:Y:S02]  /*43a0*/  @P3 MOV R11, R20 ;  /* 0x00000014000b3202 */ /* 0x000fe40000000f00 */
[----:B------:R-:W-:Y:S01]  /*43b0*/  @P3 LOP3.LUT R10, R21, 0xffff, RZ, 0xc0, !PT ;  /* 0x0000ffff150a3812 */ /* 0x000fe200078ec0ff */
[----:B--2---:R-:W-:Y:S06]  /*43c0*/  @!P0 BRA `(.L_x_72) ;  /* 0x0000000000a48947 */ /* 0x004fec0003800000 */
[-C--:B-1----:R-:W-:Y:S01]  /*43d0*/  IMAD.HI.U32 R0, R19, R7.reuse, RZ ;  /* 0x0000000713007227 */ /* 0x082fe200078e00ff */
[----:B------:R-:W-:Y:S02]  /*43e0*/  ISETP.NE.AND P0, PT, R6, 0x1, PT ;  /* 0x000000010600780c */ /* 0x000fe40003f05270 */
[----:B------:R-:W-:Y:S01]  /*43f0*/  ISETP.NE.AND P2, PT, R26, 0x1, PT ;  /* 0x000000011a00780c */ /* 0x000fe20003f45270 */
[----:B----4-:R-:W-:Y:S01]  /*4400*/  IMAD.HI.U32 R9, R24, R16, RZ ;  /* 0x0000001018097227 */ /* 0x010fe200078e00ff */
[----:B------:R-:W-:Y:S02]  /*4410*/  SHF.R.U32.HI R0, RZ, R18, R0 ;  /* 0x00000012ff007219 */ /* 0x000fe40000011600 */
[----:B------:R-:W-:Y:S01]  /*4420*/  ISETP.NE.AND P4, PT, R3, 0x1, PT ;  /* 0x000000010300780c */ /* 0x000fe20003f85270 */
[----:B------:R-:W-:Y:S01]  /*4430*/  IMAD.HI.U32 R13, R10, R7, RZ ;  /* 0x000000070a0d7227 */ /* 0x000fe200078e00ff */
[----:B------:R-:W-:Y:S02]  /*4440*/  SHF.R.U32.HI R9, RZ, R17, R9 ;  /* 0x00000011ff097219 */ /* 0x000fe40000011609 */
[----:B------:R-:W-:Y:S01]  /*4450*/  SEL R0, R19, R0, !P0 ;  /* 0x0000000013007207 */ /* 0x000fe20004000000 */
[----:B------:R-:W-:Y:S01]  /*4460*/  IMAD.HI.U32 R12, R11, R16, RZ ;  /* 0x000000100b0c7227 */ /* 0x000fe200078e00ff */
[----:B------:R-:W-:Y:S03]  /*4470*/  SEL R9, R24, R9, !P4 ;  /* 0x0000000918097207 */ /* 0x000fe60006000000 */
[-C--:B------:R-:W-:Y:S01]  /*4480*/  IMAD.HI.U32 R8, R0, R4.reuse, RZ ;  /* 0x0000000400087227 */ /* 0x080fe200078e00ff */
[----:B------:R-:W-:Y:S03]  /*4490*/  SHF.R.U32.HI R12, RZ, R17, R12 ;  /* 0x00000011ff0c7219 */ /* 0x000fe6000001160c */
[----:B------:R-:W-:Y:S01]  /*44a0*/  IMAD.HI.U32 R2, R9, R4, RZ ;  /* 0x0000000409027227 */ /* 0x000fe200078e00ff */
[-C--:B------:R-:W-:Y:S02]  /*44b0*/  @P2 SHF.R.U32.HI R0, RZ, R5.reuse, R8 ;  /* 0x00000005ff002219 */ /* 0x080fe40000011608 */
[----:B------:R-:W-:Y:S02]  /*44c0*/  SHF.R.U32.HI R8, RZ, R18, R13 ;  /* 0x00000012ff087219 */ /* 0x000fe4000001160d */
[----:B------:R-:W-:Y:S01]  /*44d0*/  @P2 SHF.R.U32.HI R9, RZ, R5, R2 ;  /* 0x00000005ff092219 */ /* 0x000fe20000011602 */
[----:B------:R-:W-:Y:S01]  /*44e0*/  IMAD R0, R26, R0, RZ ;  /* 0x000000001a007224 */ /* 0x000fe200078e02ff */
[----:B------:R-:W-:Y:S02]  /*44f0*/  SEL R8, R10, R8, !P0 ;  /* 0x000000080a087207 */ /* 0x000fe40004000000 */
[----:B------:R-:W-:Y:S01]  /*4500*/  SEL R2, R11, R12, !P4 ;  /* 0x0000000c0b027207 */ /* 0x000fe20006000000 */
[----:B------:R-:W-:Y:S01]  /*4510*/  IMAD R12, R26, R9, RZ ;  /* 0x000000091a0c7224 */ /* 0x000fe200078e02ff */
[C---:B------:R-:W-:Y:S01]  /*4520*/  ISETP.GE.AND P0, PT, R8.reuse, R0, PT ;  /* 0x000000000800720c */ /* 0x040fe20003f06270 */
[----:B------:R-:W-:Y:S03]  /*4530*/  IMAD.HI.U32 R0, R8, R4, RZ ;  /* 0x0000000408007227 */ /* 0x000fe600078e00ff */
[----:B------:R-:W-:Y:S02]  /*4540*/  ISETP.GE.OR P0, PT, R2, R12, P0 ;  /* 0x0000000c0200720c */ /* 0x000fe40000706670 */
[-C--:B------:R-:W-:Y:S04]  /*4550*/  SHF.R.U32.HI R0, RZ, R5.reuse, R0 ;  /* 0x00000005ff007219 */ /* 0x080fe80000011600 */
[----:B------:R-:W-:Y:S05]  /*4560*/  SEL R13, R8, R0, !P2 ;  /* 0x00000000080d7207 */ /* 0x000fea0005000000 */
[----:B------:R-:W-:Y:S02]  /*4570*/  IMAD.MOV R12, RZ, RZ, -R13 ;  /* 0x000000ffff0c7224 */ /* 0x000fe400078e0a0d */
[----:B------:R-:W-:Y:S04]  /*4580*/  @!P0 IMAD.HI.U32 R0, R2, R4, RZ ;  /* 0x0000000402008227 */ /* 0x000fe800078e00ff */
[----:B------:R-:W-:Y:S01]  /*4590*/  IMAD R12, R26, R12, R8 ;  /* 0x0000000c1a0c7224 */ /* 0x000fe200078e0208 */
[----:B------:R-:W-:Y:S04]  /*45a0*/  @!P0 SHF.R.U32.HI R0, RZ, R5, R0 ;  /* 0x00000005ff008219 */ /* 0x000fe80000011600 */
[----:B------:R-:W-:Y:S04]  /*45b0*/  @!P0 SEL R0, R2, R0, !P2 ;  /* 0x0000000002008207 */ /* 0x000fe80005000000 */
[----:B------:R-:W-:Y:S01]  /*45c0*/  @!P0 IADD3 R13, PT, PT, R13, -R0, RZ ;  /* 0x800000000d0d8210 */ /* 0x000fe20007ffe0ff */
[----:B------:R-:W-:Y:S01]  /*45d0*/  @!P0 IMAD R0, R9, R12, R0 ;  /* 0x0000000c09008224 */ /* 0x000fe200078e0200 */
[----:B------:R-:W-:Y:S01]  /*45e0*/  IADD3 R9, PT, PT, -R8, RZ, RZ ;  /* 0x000000ff08097210 */ /* 0x000fe20007ffe1ff */
[--C-:B------:R-:W-:Y:S02]  /*45f0*/  IMAD.MOV R12, RZ, RZ, -R2.reuse ;  /* 0x000000ffff0c7224 */ /* 0x100fe400078e0a02 */
[----:B------:R-:W-:Y:S02]  /*4600*/  @!P0 IMAD R8, R13, R26, R2 ;  /* 0x0000001a0d088224 */ /* 0x000fe400078e0202 */
[----:B------:R-:W-:Y:S02]  /*4610*/  @!P0 IMAD.MOV.U32 R2, RZ, RZ, R0 ;  /* 0x000000ffff028224 */ /* 0x000fe400078e0000 */
[----:B------:R-:W-:Y:S02]  /*4620*/  IMAD R11, R3, R12, R11 ;  /* 0x0000000c030b7224 */ /* 0x000fe400078e020b */
[----:B------:R-:W-:Y:S02]  /*4630*/  IMAD R10, R6, R9, R10 ;  /* 0x00000009060a7224 */ /* 0x000fe400078e020a */
[----:B------:R-:W-:Y:S02]  /*4640*/  IMAD R11, R2, R3, R11 ;  /* 0x00000003020b7224 */ /* 0x000fe400078e020b */
[----:B------:R-:W-:Y:S02]  /*4650*/  IMAD R10, R8, R6, R10 ;  /* 0x00000006080a7224 */ /* 0x000fe400078e020a */
.L_x_72:
[----:B------:R-:W-:Y:S05]  /*4660*/  BRA.U UP1, `(.L_x_73) ;  /* 0x0000000101107547 */ /* 0x000fea000b800000 */
[----:B------:R-:W-:Y:S04]  /*4670*/  MOV R2, UR20 ;  /* 0x0000001400027c02 */ /* 0x000fe80008000f00 */
[----:B------:R-:W-:Y:S04]  /*4680*/  SHF.L.U32 R2, R2, 0x1f, RZ ;  /* 0x0000001f02027819 */ /* 0x000fe800000006ff */
[----:B------:R-:W2:Y:S02]  /*4690*/  SYNCS.PHASECHK.TRANS64.TRYWAIT P0, [UR13+0x68], R2 ;  /* 0x00006802ff0075a7 */ /* 0x000ea4000800110d */
[----:B--2---:R-:W-:Y:S05]  /*46a0*/  @!P0 BRA `(.L_x_74) ;  /* 0x0000003000d88947 */ /* 0x004fea0003800000 */
.L_x_73:
[----:B------:R-:W-:Y:S02]  /*46b0*/  R2UR UR11, R15 ;  /* 0x000000000f0b72ca */ /* 0x000fe400000e0000 */
[----:B------:R-:W-:Y:S02]  /*46c0*/  R2UR UR10, R14 ;  /* 0x000000000e0a72ca */ /* 0x000fe400000e0000 */
[----:B------:R-:W-:Y:S04]  /*46d0*/  ISETP.NE.U32.AND P2, PT, RZ, UR18, PT ;  /* 0x00000012ff007c0c */ /* 0x000fe8000bf45070 */
[----:B------:R-:W-:Y:S05]  /*46e0*/  ISETP.NE.AND.EX P2, PT, RZ, UR19, PT, P2 ;  /* 0x00000013ff007c0c */ /* 0x000fea000bf45320 */
[----:B------:R-:W-:Y:S02]  /*46f0*/  USHF.L.U32 UR11, UR11, 0x6, URZ ;  /* 0x000000060b0b7899 */ /* 0x000fe400080006ff */
[----:B------:R-:W-:Y:S01]  /*4700*/  USHF.L.U32 UR10, UR10, 0x6, URZ ;  /* 0x000000060a0a7899 */ /* 0x000fe200080006ff */
[----:B------:R-:W-:Y:S11]  /*4710*/  BRA.U !UP4, `(.L_x_75) ;  /* 0x000000010c347547 */ /* 0x000ff6000b800000 */
[----:B------:R-:W-:Y:S01]  /*4720*/  UPLOP3.LUT UP0, UPT, UPT, UPT, UP3, 0x80, 0x8 ;  /* 0x000000000008789c */ /* 0x000fe20003f0f030 */
[----:B--2---:R-:W-:Y:S02]  /*4730*/  HFMA2 R0, -RZ, RZ, 0, 5.9604644775390625e-08 ;  /* 0x00000001ff007431 */ /* 0x004fe400000001ff */
[----:B------:R-:W-:Y:S03]  /*4740*/  IMAD.MOV.U32 R64, RZ, RZ, 0x1 ;  /* 0x00000001ff407424 */ /* 0x000fe600078e00ff */
[----:B------:R-:W-:Y:S05]  /*4750*/  PLOP3.LUT P0, PT, PT, PT, UP0, 0x80, 0x8 ;  /* 0x000000000008781c */ /* 0x000fea0003f0f008 */
[----:B------:R-:W2:Y:S01]  /*4760*/  @UP0 LDCU.64 UR4, c[0x0][0x888] ;  /* 0x00011100ff0407ac */ /* 0x000ea20008000a00 */
[----:B------:R-:W-:Y:S07]  /*4770*/  @UP0 UIMAD UR6, UR52, UR18, URZ ;  /* 0x00000012340602a4 */ /* 0x000fee000f8e02ff */
[----:B------:R-:W-:Y:S01]  /*4780*/  @!P0 PRMT R64, R0, 0x7610, R64 ;  /* 0x0000761000408816 */ /* 0x000fe20000000040 */
[----:B--2---:R-:W-:Y:S06]  /*4790*/  @UP0 UIMAD.WIDE UR4, UR6, 0x4, UR4 ;  /* 0x00000004060408a5 */ /* 0x004fec000f8e0204 */
[----:B------:R-:W-:Y:S01]  /*47a0*/  IMAD.U32 R8, RZ, RZ, UR4 ;  /* 0x00000004ff087e24 */ /* 0x000fe2000f8e00ff */
[----:B------:R-:W-:Y:S04]  /*47b0*/  MOV R9, UR5 ;  /* 0x0000000500097c02 */ /* 0x000fe80008000f00 */
[----:B------:R-:W2:Y:S01]  /*47c0*/  @!UP0 LDCU UR4, c[0x0][0x880] ;  /* 0x00011000ff0487ac */ /* 0x000ea20008000800 */
[----:B-----5:R3:W5:Y:S02]  /*47d0*/  @P0 LDG.E R35, desc[UR58][R8.64] ;  /* 0x0000003a08230981 */ /* 0x020764000c1e1900 */
[----:B--23--:R-:W-:Y:S07]  /*47e0*/  @!P0 IMAD.U32 R35, RZ, RZ, UR4 ;  /* 0x00000004ff238e24 */ /* 0x00cfee000f8e00ff */
.L_x_75:
[----:B-----5:R-:W-:Y:S01]  /*47f0*/  @!P2 FSETP.EQ.AND P0, PT, R35, RZ, PT ;  /* 0x000000ff2300a20b */ /* 0x020fe20003f02000 */
[----:B------:R-:W-:Y:S01]  /*4800*/  @!UPT UIADD3 URZ, UPT, UPT, URZ, URZ, URZ ;  /* 0x000000fffffff290 */ /* 0x000fe2000fffe0ff */
[----:B------:R-:W-:Y:S11]  /*4810*/  @!P2 BRA `(.L_x_76) ;  /* 0x000000000014a947 */ /* 0x000ff60003800000 */
[----:B------:R-:W-:Y:S02]  /*4820*/  LOP3.LUT P2, RZ, R64, 0xff, RZ, 0xc0, !PT ;  /* 0x000000ff40ff7812 */ /* 0x000fe4000784c0ff */
[----:B------:R-:W-:Y:S04]  /*4830*/  PLOP3.LUT P0, PT, PT, PT, UP0, 0x80, 0x8 ;  /* 0x000000000008781c */ /* 0x000fe80003f0f008 */
[----:B------:R-:W-:Y:S07]  /*4840*/  PLOP3.LUT P0, PT, P0, PT, PT, 0x8, 0x80 ;  /* 0x000000000080781c */ /* 0x000fee000070e170 */
[----:B------:R-:W-:Y:S11]  /*4850*/  @P2 FSETP.EQ.AND P0, PT, R35, RZ, PT ;  /* 0x000000ff2300220b */ /* 0x000ff60003f02000 */
[----:B------:R-:W-:Y:S02]  /*4860*/  @!UPT UIADD3 URZ, UPT, UPT, URZ, URZ, URZ ;  /* 0x000000fffffff290 */ /* 0x000fe4000fffe0ff */
.L_x_76:
[----:B------:R-:W-:Y:S01]  /*4870*/  ULEA UR4, UR8, UR13, 0x3 ;  /* 0x0000000d08047291 */ /* 0x000fe2000f8e18ff */
[----:B------:R-:W-:Y:S02]  /*4880*/  SHF.L.U32 R9, R32, 0x1f, RZ ;  /* 0x0000001f20097819 */ /* 0x000fe400000006ff */
[----:B------:R-:W-:Y:S04]  /*4890*/  ELECT P4, URZ, PT ;  /* 0x0000000000ff782f */ /* 0x000fe80003880000 */
[----:B------:R-:W-:Y:S02]  /*48a0*/  PLOP3.LUT P4, PT, P0, P4, PT, 0xf2, 0x2f ;  /* 0x00000000002f781c */ /* 0x000fe40000789e72 */
[----:B------:R-:W3:Y:S11]  /*48b0*/  SYNCS.PHASECHK.TRANS64.TRYWAIT P2, [UR4+0x48], R9 ;  /* 0x00004809ff0075a7 */ /* 0x000ef60008041104 */
[----:B-1----:R-:W-:Y:S05]  /*48c0*/  @!P4 IADD3 R8, P0, PT, R30, 0x580, RZ ;  /* 0x000005801e08c810 */ /* 0x002fea0007f1e0ff */
[----:B--2---:R-:W-:Y:S01]  /*48d0*/  @!P4 IMAD.X R2, RZ, RZ, R31, P0 ;  /* 0x000000ffff02c224 */ /* 0x004fe200000e061f */
[----:B---3--:R-:W-:Y:S07]  /*48e0*/  @!P2 BRA `(.L_x_77) ;  /* 0x000000300060a947 */ /* 0x008fee0003800000 */
.L_x_146:
[----:B------:R-:W2:Y:S01]  /*48f0*/  LDC.64 R12, c[0x0][0xb18] ;  /* 0x0002c600ff0c7b82 */ /* 0x000ea20000000a00 */
[----:B------:R-:W-:Y:S01]  /*4900*/  @!P4 R2UR UR6, R2 ;  /* 0x000000000206c2ca */ /* 0x000fe200000e0000 */
[----:B------:R-:W-:Y:S01]  /*4910*/  VOTEU.ALL UP2, P4 ;  /* 0x0000000000ff7886 */ /* 0x000fe20002040000 */
[----:B------:R-:W-:Y:S01]  /*4920*/  @!P4 R2UR UR7, R8 ;  /* 0x000000000807c2ca */ /* 0x000fe200000e0000 */
[----:B------:R-:W-:Y:S01]  /*4930*/  UIADD3 UR5, UPT, UPT, UR8, 0x1, URZ ;  /* 0x0000000108057890 */ /* 0x000fe2000fffe0ff */
[----:B-1----:R-:W-:Y:S03]  /*4940*/  @!P4 IMAD.MOV.U32 R0, RZ, RZ, 0x2000 ;  /* 0x00002000ff00c424 */ /* 0x002fe600078e00ff */
[----:B------:R-:W1:Y:S01]  /*4950*/  @!P1 LDC R2, c[0x0][0xb0c] ;  /* 0x0002c300ff029b82 */ /* 0x000e620000000800 */
[----:B------:R-:W-:Y:S01]  /*4960*/  @!UP2 ULEA UR8, UR8, UR13, 0xd ;  /* 0x0000000d0808a291 */ /* 0x000fe2000f8e68ff */
[----:B------:R-:W-:Y:S01]  /*4970*/  @P3 SHF.R.U32.HI R27, RZ, 0x10, R21 ;  /* 0x00000010ff1b3819 */ /* 0x000fe20000011615 */
[----:B------:R-:W-:Y:S01]  /*4980*/  UIADD3 UR9, UPT, UPT, UR4, 0x30, URZ ;  /* 0x0000003004097890 */ /* 0x000fe2000fffe0ff */
[----:B------:R-:W-:Y:S01]  /*4990*/  VIADD R29, R29, 0x1 ;  /* 0x000000011d1d7836 */ /* 0x000fe20000000000 */
[----:B------:R-:W-:Y:S01]  /*49a0*/  @!UP2 UIADD3 UR8, UPT, UPT, UR8, 0x400, URZ ;  /* 0x000004000808a890 */ /* 0x000fe2000fffe0ff */
[----:B------:R-:W-:Y:S01]  /*49b0*/  VOTEU.ALL UP1, P4 ;  /* 0x0000000000ff7886 */ /* 0x000fe20002020000 */
[----:B------:R-:W-:Y:S01]  /*49c0*/  IMAD.U32 R9, RZ, RZ, UR6 ;  /* 0x00000006ff097e24 */ /* 0x000fe2000f8e00ff */
[----:B------:R-:W-:Y:S01]  /*49d0*/  UMOV UR22, 0x0 ;  /* 0x0000000000167882 */ /* 0x000fe20000000000 */
[----:B------:R-:W-:Y:S01]  /*49e0*/  IMAD.U32 R8, RZ, RZ, UR7 ;  /* 0x00000007ff087e24 */ /* 0x000fe2000f8e00ff */
[----:B------:R-:W-:Y:S01]  /*49f0*/  UMOV UR23, 0x10000000 ;  /* 0x1000000000177882 */ /* 0x000fe20000000000 */
[----:B------:R-:W-:Y:S01]  /*4a00*/  UMOV UR12, UR52 ;  /* 0x00000034000c7c82 */ /* 0x000fe20008000000 */
[----:B------:R-:W-:Y:S01]  /*4a10*/  @!P4 R2UR UR17, R9 ;  /* 0x000000000911c2ca */ /* 0x000fe200000e0000 */
[----:B------:R-:W-:Y:S01]  /*4a20*/  UISETP.NE.AND UP5, UPT, UR5, 0x3, UPT ;  /* 0x000000030500788c */ /* 0x000fe2000bfa5270 */
[----:B------:R-:W-:Y:S01]  /*4a30*/  @!P4 R2UR UR16, R8 ;  /* 0x000000000810c2ca */ /* 0x000fe200000e0000 */
[----:B------:R-:W-:Y:S01]  /*4a40*/  UPRMT UR14, UR53, 0x654, UR9 ;  /* 0x00000654350e7896 */ /* 0x000fe20008000009 */
[----:B------:R-:W3:Y:S01]  /*4a50*/  LDC.64 R8, c[0x0][0xb10] ;  /* 0x0002c400ff087b82 */ /* 0x000ee20000000a00 */
[----:B------:R-:W-:Y:S02]  /*4a60*/  USEL UR7, UR5, URZ, UP5 ;  /* 0x000000ff05077287 */ /* 0x000fe4000a800000 */
[----:B------:R-:W-:Y:S02]  /*4a70*/  USEL UR5, URZ, 0x1, UP5 ;  /* 0x00000001ff057887 */ /* 0x000fe4000a800000 */
[----:B------:R-:W-:Y:S04]  /*4a80*/  ULEA UR6, UR7, UR13, 0x3 ;  /* 0x0000000d07067291 */ /* 0x000fe8000f8e18ff */
[----:B------:R-:W-:Y:S02]  /*4a90*/  LOP3.LUT R32, R32, UR5, RZ, 0x3c, !PT ;  /* 0x0000000520207c12 */ /* 0x000fe4000f8e3cff */
[----:B------:R1:W-:Y:S01]  /*4aa0*/  @!UP1 UTMALDG.3D [UR8], [UR16], desc[UR22] ;  /* 0x00001608100095b4 */ /* 0x0003e20008011000 */
[----:B------:R5:W-:Y:S01]  /*4ab0*/  @!P4 SYNCS.ARRIVE.TRANS64.RED.A0TR RZ, [UR4+0x30], R0 ;  /* 0x00003000ffffc9a7 */ /* 0x000be20008300404 */
[----:B------:R-:W-:Y:S01]  /*4ac0*/  SHF.L.U32 R14, R32, 0x1f, RZ ;  /* 0x0000001f200e7819 */ /* 0x000fe200000006ff */
[C---:B---3--:R-:W-:Y:S01]  /*4ad0*/  @!P1 IMAD.HI.U32 R8, R11.reuse, R8, RZ ;  /* 0x000000080b089227 */ /* 0x048fe200078e00ff */
[----:B--2---:R-:W-:Y:S02]  /*4ae0*/  @!P1 ISETP.NE.AND P0, PT, R12, 0x1, PT ;  /* 0x000000010c00980c */ /* 0x004fe40003f05270 */
[----:B-1----:R-:W-:Y:S01]  /*4af0*/  @!P1 ISETP.NE.AND P2, PT, R2, 0x1, PT ;  /* 0x000000010200980c */ /* 0x002fe20003f45270 */
[----:B------:R-:W-:Y:S01]  /*4b00*/  SYNCS.ARRIVE.TRANS64.RED.A1T0 RZ, [UR14], RZ ;  /* 0x000000ffffff79a7 */ /* 0x000fe2000810040e */
[C---:B------:R-:W-:Y:S01]  /*4b10*/  @!P1 IMAD.HI.U32 R13, R10.reuse, R13, RZ ;  /* 0x0000000d0a0d9227 */ /* 0x040fe200078e00ff */
[----:B------:R-:W-:Y:S04]  /*4b20*/  @!P1 SHF.R.U32.HI R8, RZ, R9, R8 ;  /* 0x00000009ff089219 */ /* 0x000fe80000011608 */
[----:B------:R-:W-:Y:S01]  /*4b30*/  @!P1 SEL R8, R11, R8, !P2 ;  /* 0x000000080b089207 */ /* 0x000fe20005000000 */
[----:B------:R-:W1:Y:S01]  /*4b40*/  SYNCS.PHASECHK.TRANS64.TRYWAIT P5, [UR6+0x48], R14 ;  /* 0x0000480eff0075a7 */ /* 0x000e6200080a1106 */
[----:B-----5:R-:W2:Y:S02]  /*4b50*/  @!P1 LDC R0, c[0x0][0xb20] ;  /* 0x0002c800ff009b82 */ /* 0x020ea40000000800 */
[----:B--2---:R-:W-:Y:S04]  /*4b60*/  @!P1 SHF.R.U32.HI R0, RZ, R0, R13 ;  /* 0x00000000ff009219 */ /* 0x004fe8000001160d */
[----:B------:R-:W-:Y:S05]  /*4b70*/  @!P1 SEL R9, R10, R0, !P0 ;  /* 0x000000000a099207 */ /* 0x000fea0004000000 */
[----:B------:R-:W-:Y:S02]  /*4b80*/  @!P1 IMAD.IADD R0, R9, 0x1, -R8 ;  /* 0x0000000109009824 */ /* 0x000fe400078e0a08 */
[----:B------:R-:W-:Y:S02]  /*4b90*/  @!P1 IMAD.IADD R8, R8, 0x1, -R9 ;  /* 0x0000000108089824 */ /* 0x000fe400078e0a09 */
[----:B------:R-:W-:Y:S02]  /*4ba0*/  @!P1 IMAD R11, R0, R2, R11 ;  /* 0x00000002000b9224 */ /* 0x000fe400078e020b */
[----:B------:R-:W-:Y:S01]  /*4bb0*/  @!P1 IMAD R10, R8, R12, R10 ;  /* 0x0000000c080a9224 */ /* 0x000fe200078e020a */
[----:B-1----:R-:W-:Y:S06]  /*4bc0*/  @!P5 BRA `(.L_x_78) ;  /* 0x0000002c00c0d947 */ /* 0x002fec0003800000 */
.L_x_148:
[----:B------:R-:W-:Y:S01]  /*4bd0*/  UIADD3 UR9, UPT, UPT, UR6, 0x30, URZ ;  /* 0x0000003006097890 */ /* 0x000fe2000fffe0ff */
[----:B------:R-:W-:Y:S01]  /*4be0*/  @!P4 IADD3 R2, P0, PT, R30, 0x580, RZ ;  /* 0x000005801e02c810 */ /* 0x000fe20007f1e0ff */
[----:B------:R-:W-:Y:S01]  /*4bf0*/  VOTEU.ALL UP1, P4 ;  /* 0x0000000000ff7886 */ /* 0x000fe20002020000 */
[----:B------:R-:W-:Y:S01]  /*4c00*/  UMOV UR16, 0x0 ;  /* 0x0000000000107882 */ /* 0x000fe20000000000 */
[----:B------:R-:W-:Y:S01]  /*4c10*/  UMOV UR17, 0x10000000 ;  /* 0x1000000000117882 */ /* 0x000fe20000000000 */
[----:B------:R-:W-:Y:S01]  /*4c20*/  @!P4 R2UR UR5, R2 ;  /* 0x000000000205c2ca */ /* 0x000fe200000e0000 */
[----:B-1----:R-:W-:Y:S01]  /*4c30*/  @!P4 IMAD.X R0, RZ, RZ, R31, P0 ;  /* 0x000000ffff00c224 */ /* 0x002fe200000e061f */
[----:B------:R-:W-:Y:S01]  /*4c40*/  @!UP1 ULEA UR8, UR7, UR13, 0xd ;  /* 0x0000000d07089291 */ /* 0x000fe2000f8e68ff */
[----:B------:R-:W-:Y:S01]  /*4c50*/  ISETP.NE.AND P0, PT, R29, 0x2, PT ;  /* 0x000000021d00780c */ /* 0x000fe20003f05270 */
[----:B------:R-:W-:Y:S01]  /*4c60*/  @!UP1 UIADD3 UR10, UPT, UPT, UR10, 0x20, URZ ;  /* 0x000000200a0a9890 */ /* 0x000fe2000fffe0ff */
[----:B------:R-:W-:Y:S01]  /*4c70*/  IMAD.IADD R14, R10, 0x1, R62 ;  /* 0x000000010a0e7824 */ /* 0x000fe200078e023e */
[----:B------:R-:W-:Y:S01]  /*4c80*/  @!P4 R2UR UR4, R0 ;  /* 0x000000000004c2ca */ /* 0x000fe200000e0000 */
[----:B------:R-:W-:Y:S01]  /*4c90*/  @!UP1 UIADD3 UR8, UPT, UPT, UR8, 0x400, URZ ;  /* 0x0000040008089890 */ /* 0x000fe2000fffe0ff */
[----:B------:R-:W-:Y:S01]  /*4ca0*/  SEL R0, RZ, 0x1, P0 ;  /* 0x00000001ff007807 */ /* 0x000fe20000000000 */
[----:B------:R-:W-:Y:S01]  /*4cb0*/  VOTEU.ALL UP1, P4 ;  /* 0x0000000000ff7886 */ /* 0x000fe20002020000 */
[----:B------:R-:W-:Y:S01]  /*4cc0*/  UMOV UR12, UR52 ;  /* 0x00000034000c7c82 */ /* 0x000fe20008000000 */
[----:B------:R-:W-:Y:S01]  /*4cd0*/  @P3 R2UR UR52, R27 ;  /* 0x000000001b3432ca */ /* 0x000fe200000e0000 */
[----:B------:R-:W-:Y:S01]  /*4ce0*/  IMAD.IADD R15, R11, 0x1, R63 ;  /* 0x000000010b0f7824 */ /* 0x000fe200078e023f */
[----:B------:R-:W-:Y:S01]  /*4cf0*/  LOP3.LUT R28, R28, R0, RZ, 0x3c, !PT ;  /* 0x000000001c1c7212 */ /* 0x000fe200078e3cff */
[----:B------:R-:W-:Y:S01]  /*4d00*/  IMAD.U32 R8, RZ, RZ, UR5 ;  /* 0x00000005ff087e24 */ /* 0x000fe2000f8e00ff */
[----:B------:R-:W-:Y:S04]  /*4d10*/  SEL R29, R29, RZ, P0 ;  /* 0x000000ff1d1d7207 */ /* 0x000fe80000000000 */
[----:B------:R-:W-:Y:S01]  /*4d20*/  IMAD.U32 R9, RZ, RZ, UR4 ;  /* 0x00000004ff097e24 */ /* 0x000fe2000f8e00ff */
[----:B------:R-:W-:Y:S01]  /*4d30*/  @!P4 R2UR UR14, R8 ;  /* 0x00000000080ec2ca */ /* 0x000fe200000e0000 */
[----:B------:R-:W-:Y:S03]  /*4d40*/  UPRMT UR4, UR53, 0x654, UR9 ;  /* 0x0000065435047896 */ /* 0x000fe60008000009 */
[----:B------:R-:W-:Y:S11]  /*4d50*/  @!P4 R2UR UR15, R9 ;  /* 0x00000000090fc2ca */ /* 0x000ff600000e0000 */
[----:B------:R-:W-:Y:S02]  /*4d60*/  @!UPT UIADD3 URZ, UPT, UPT, URZ, URZ, URZ ;  /* 0x000000fffffff290 */ /* 0x000fe4000fffe0ff */
[----:B------:R1:W-:Y:S01]  /*4d70*/  @!UP1 UTMALDG.3D [UR8], [UR14], desc[UR16] ;  /* 0x000010080e0095b4 */ /* 0x0003e20008011000 */
[----:B------:R2:W-:Y:S01]  /*4d80*/  @!P4 SYNCS.ARRIVE.TRANS64.RED.A0TR RZ, [UR6+0x30], R25 ;  /* 0x00003019ffffc9a7 */ /* 0x0005e20008300406 */
[----:B------:R-:W-:Y:S01]  /*4d90*/  SYNCS.ARRIVE.TRANS64.RED.A1T0 RZ, [UR4], RZ ;  /* 0x000000ffffff79a7 */ /* 0x000fe20008100404 */
[----:B------:R-:W-:Y:S04]  /*4da0*/  UIADD3 UR4, UPT, UPT, UR7, 0x1, URZ ;  /* 0x0000000107047890 */ /* 0x000fe8000fffe0ff */
[----:B------:R-:W-:Y:S04]  /*4db0*/  UISETP.NE.AND UP1, UPT, UR4, 0x3, UPT ;  /* 0x000000030400788c */ /* 0x000fe8000bf25270 */
[----:B------:R-:W-:Y:S06]  /*4dc0*/  USEL UR5, URZ, 0x1, UP1 ;  /* 0x00000001ff057887 */ /* 0x000fec0008800000 */
[----:B------:R-:W-:Y:S01]  /*4dd0*/  LOP3.LUT R32, R32, UR5, RZ, 0x3c, !PT ;  /* 0x0000000520207c12 */ /* 0x000fe2000f8e3cff */
[----:B-1----:R-:W-:Y:S02]  /*4de0*/  USEL UR8, UR4, URZ, UP1 ;  /* 0x000000ff04087287 */ /* 0x002fe40008800000 */
[----:B------:R-:W-:Y:S01]  /*4df0*/  UPLOP3.LUT UP1, UPT, UPT, UPT, UPT, 0x80, 0x8 ;  /* 0x000000000008789c */ /* 0x000fe20003f2f070 */
[----:B------:R-:W-:Y:S10]  /*4e00*/  @P3 BRA `(.L_x_79) ;  /* 0xfffffff4001c3947 */ /* 0x000ff4000383ffff */
[----:B------:R-:W-:Y:S01]  /*4e10*/  UIADD3 UR13, UPT, UPT, UR13, 0x48, URZ ;  /* 0x000000480d0d7890 */ /* 0x000fe2000fffe0ff */
[----:B------:R-:W-:-:S03]  /*4e20*/  SHF.L.U32 R2, R32, 0x1f, RZ ;  /* 0x0000001f20027819 */ /* 0x000fc600000006ff */
[----:B------:R-:W-:-:S09]  /*4e30*/  ULEA UR4, UR8, UR13, 0x3 ;  /* 0x0000000d08047291 */ /* 0x000fd2000f8e18ff */
[----:B------:R-:W1:Y:S02]  /*4e40*/  SYNCS.PHASECHK.TRANS64.TRYWAIT P0, [UR4], R2 ;  /* 0x00000002ff0075a7 */ /* 0x000e640008001104 */
[----:B-1----:R-:W-:Y:S05]  /*4e50*/  @!P0 BRA `(.L_x_80) ;  /* 0x0000002c00348947 */ /* 0x002fea0003800000 */
.L_x_150:
        /* <DEDUP_REMOVED lines=9> */
.L_x_152:
[----:B------:R-:W-:-:S04]  /*4ef0*/  UIADD3 UR4, UPT, UPT, UR4, 0x1, URZ ;  /* 0x0000000104047890 */ /* 0x000fc8000fffe0ff */
[----:B------:R-:W-:-:S04]  /*4f00*/  UISETP.NE.AND UP0, UPT, UR4, 0x3, UPT ;  /* 0x000000030400788c */ /* 0x000fc8000bf05270 */
[----:B------:R-:W-:Y:S02]  /*4f10*/  USEL UR5, URZ, 0x1, UP0 ;  /* 0x00000001ff057887 */ /* 0x000fe40008000000 */
[----:B------:R-:W-:-:S04]  /*4f20*/  USEL UR4, UR4, URZ, UP0 ;  /* 0x000000ff04047287 */ /* 0x000fc80008000000 */
[----:B------:R-:W-:Y:S01]  /*4f30*/  ULEA UR4, UR4, UR13, 0x3 ;  /* 0x0000000d04047291 */ /* 0x000fe2000f8e18ff */
[----:B-1----:R-:W-:-:S04]  /*4f40*/  LOP3.LUT R2, R32, UR5, RZ, 0x3c, !PT ;  /* 0x0000000520027c12 */ /* 0x002fc8000f8e3cff */
[----:B------:R-:W-:Y:S01]  /*4f50*/  SHF.L.U32 R2, R2, 0x1f, RZ ;  /* 0x0000001f02027819 */ /* 0x000fe200000006ff */
[----:B------:R-:W-:-:S07]  /*4f60*/  IMAD.U32 R0, RZ, RZ, UR4 ;  /* 0x00000004ff007e24 */ /* 0x000fce000f8e00ff */
.L_x_82:
[----:B-1----:R1:W3:Y:S02]  /*4f70*/  SYNCS.PHASECHK.TRANS64.TRYWAIT P0, [R0+URZ], R2 ;  /* 0x00000002000075a7 */ /* 0x0022e400080011ff */
[----:B---3--:R-:W-:Y:S05]  /*4f80*/  @!P0 NANOSLEEP.SYNCS 0x989680 ;  /* 0x009896800000895d */ /* 0x008fea0003900000 */
[----:B------:R-:W3:Y:S02]  /*4f90*/  @!P0 SYNCS.PHASECHK.TRANS64 P0, [R0+URZ], R2 ;  /* 0x00000002000085a7 */ /* 0x000ee400080010ff */
[----:B---3--:R-:W-:Y:S05]  /*4fa0*/  @P0 EXIT ;  /* 0x000000000000094d */ /* 0x008fea0003800000 */
[----:B------:R-:W-:Y:S05]  /*4fb0*/  BRA `(.L_x_82) ;  /* 0xfffffffc00ec7947 */ /* 0x000fea000383ffff */
.L_x_70:
[----:B------:R-:W-:-:S06]  /*4fc0*/  UISETP.GE.AND UP1, UPT, UR10, 0x4, UPT ;  /* 0x000000040a00788c */ /* 0x000fcc000bf26270 */
[----:B------:R-:W-:-:S13]  /*4fd0*/  PLOP3.LUT P0, PT, PT, PT, UP1, 0x80, 0x8 ;  /* 0x000000000008781c */ /* 0x000fda0003f0f018 */
[----:B------:R-:W-:Y:S05]  /*4fe0*/  @!P0 EXIT ;  /* 0x000000000000894d */ /* 0x000fea0003800000 */
[----:B------:R-:W-:Y:S01]  /*4ff0*/  BAR.SYNC.DEFER_BLOCKING 0x6, 0xa0 ;  /* 0x0182800000007b1d */ /* 0x000fe20000010000 */
[C---:B------:R-:W-:Y:S01]  /*5000*/  IMAD.SHL.U32 R4, R75.reuse, 0x20, RZ ;  /* 0x000000204b047824 */ /* 0x040fe200078e00ff */
[C---:B------:R-:W-:Y:S01]  /*5010*/  R2P PR, R75.reuse, 0x6 ;  /* 0x000000064b007804 */ /* 0x040fe20000000000 */
[C---:B------:R-:W-:Y:S02]  /*5020*/  IMAD.SHL.U32 R68, R75.reuse, 0x4, RZ ;  /* 0x000000044b447824 */ /* 0x040fe400078e00ff */
[C---:B------:R-:W-:Y:S01]  /*5030*/  IMAD.U32 R32, R75.reuse, 0x10000, RZ ;  /* 0x000100004b207824 */ /* 0x040fe200078e00ff */
[----:B------:R-:W-:Y:S02]  /*5040*/  UMOV UR36, 0x400 ;  /* 0x0000040000247882 */ /* 0x000fe40000000000 */
[----:B------:R-:W1:Y:S01]  /*5050*/  LDC R67, c[0x0][0x370] ;  /* 0x0000dc00ff437b82 */ /* 0x000e620000000800 */
[----:B------:R-:W-:Y:S01]  /*5060*/  ULEA UR36, UR53, UR36, 0x18 ;  /* 0x0000002435247291 */ /* 0x000fe2000f8ec0ff */
[C---:B------:R-:W-:Y:S01]  /*5070*/  LOP3.LUT R3, R4.reuse, 0xe0, RZ, 0xc0, !PT ;  /* 0x000000e004037812 */ /* 0x040fe200078ec0ff */
[----:B------:R-:W-:Y:S01]  /*5080*/  IMAD.SHL.U32 R2, R75, 0x10, RZ ;  /* 0x000000104b027824 */ /* 0x000fe200078e00ff */
[----:B------:R-:W-:Y:S01]  /*5090*/  LOP3.LUT R4, R4, 0x100, RZ, 0xc0, !PT ;  /* 0x0000010004047812 */ /* 0x000fe200078ec0ff */
[----:B------:R-:W-:Y:S01]  /*50a0*/  IMAD.MOV.U32 R74, RZ, RZ, 0x8 ;  /* 0x00000008ff4a7424 */ /* 0x000fe200078e00ff */
[----:B------:R-:W-:Y:S01]  /*50b0*/  LOP3.LUT R68, R3, 0x1c, R68, 0xf8, !PT ;  /* 0x0000001c03447812 */ /* 0x000fe200078ef844 */
[----:B------:R-:W-:Y:S01]  /*50c0*/  IMAD.MOV.U32 R73, RZ, RZ, 0x10 ;  /* 0x00000010ff497424 */ /* 0x000fe200078e00ff */
[----:B------:R-:W2:Y:S01]  /*50d0*/  LDC R28, c[0x0][0xb0c] ;  /* 0x0002c300ff1c7b82 */ /* 0x000ea20000000800 */
[----:B------:R-:W-:Y:S01]  /*50e0*/  SHF.R.U32.HI R3, RZ, 0x2, R75 ;  /* 0x00000002ff037819 */ /* 0x000fe2000001164b */
[----:B------:R-:W-:Y:S01]  /*50f0*/  IMAD.MOV.U32 R31, RZ, RZ, RZ ;  /* 0x000000ffff1f7224 */ /* 0x000fe200078e00ff */
[----:B------:R-:W-:Y:S01]  /*5100*/  LOP3.LUT R32, R32, 0x600000, RZ, 0xc0, !PT ;  /* 0x0060000020207812 */ /* 0x000fe200078ec0ff */
[----:B------:R-:W-:Y:S01]  /*5110*/  IMAD.MOV.U32 R72, RZ, RZ, RZ ;  /* 0x000000ffff487224 */ /* 0x000fe200078e00ff */
[----:B------:R-:W-:Y:S01]  /*5120*/  LOP3.LUT R2, R4, 0x600, R2, 0xf8, !PT ;  /* 0x0000060004027812 */ /* 0x000fe200078ef802 */
[----:B------:R-:W-:Y:S01]  /*5130*/  IMAD.MOV.U32 R78, RZ, RZ, RZ ;  /* 0x000000ffff4e7224 */ /* 0x000fe200078e00ff */
[----:B------:R-:W-:Y:S01]  /*5140*/  LOP3.LUT R68, R68, 0x4, R3, 0x78, !PT ;  /* 0x0000000444447812 */ /* 0x000fe200078e7803 */
[----:B------:R-:W4:Y:S01]  /*5150*/  LDC R65, c[0x0][0xb20] ;  /* 0x0002c800ff417b82 */ /* 0x000f220000000800 */
[----:B------:R-:W3:Y:S01]  /*5160*/  LDS R0, [UR36+0x120] ;  /* 0x00012024ff007984 */ /* 0x000ee20008000800 */
[----:B------:R-:W-:Y:S01]  /*5170*/  LOP3.LUT R75, R75, 0x60, RZ, 0xc0, !PT ;  /* 0x000000604b4b7812 */ /* 0x000fe200078ec0ff */
[----:B------:R-:W-:Y:S01]  /*5180*/  IMAD.MOV.U32 R71, RZ, RZ, RZ ;  /* 0x000000ffff477224 */ /* 0x000fe200078e00ff */
[----:B------:R-:W-:Y:S01]  /*5190*/  LOP3.LUT R68, R2, R68, RZ, 0xfc, !PT ;  /* 0x0000004402447212 */ /* 0x000fe200078efcff */
[----:B------:R-:W1:Y:S01]  /*51a0*/  LDCU.64 UR56, c[0x0][0x348] ;  /* 0x00006900ff3877ac */ /* 0x000e620008000a00 */
[----:B------:R-:W-:-:S02]  /*51b0*/  SEL R74, R74, 0xfffffff8, !P1 ;  /* 0xfffffff84a4a7807 */ /* 0x000fc40004800000 */
[----:B------:R-:W1:Y:S01]  /*51c0*/  LDC R27, c[0x0][0xb30] ;  /* 0x0002cc00ff1b7b82 */ /* 0x000e620000000800 */
[----:B------:R-:W-:Y:S01]  /*51d0*/  SEL R73, R73, 0xfffffff0, !P2 ;  /* 0xfffffff049497807 */ /* 0x000fe20005000000 */
[----:B------:R-:W1:Y:S01]  /*51e0*/  LDCU.64 UR48, c[0x0][0x888] ;  /* 0x00011100ff3077ac */ /* 0x000e620008000a00 */
[----:B------:R-:W1:Y:S05]  /*51f0*/  LDCU.64 UR50, c[0x0][0x890] ;  /* 0x00011200ff3277ac */ /* 0x000e6a0008000a00 */
[----:B------:R-:W1:Y:S01]  /*5200*/  LDC.64 R60, c[0x0][0xb10] ;  /* 0x0002c400ff3c7b82 */ /* 0x000e620000000a00 */
[----:B------:R-:W-:Y:S01]  /*5210*/  UMOV UR42, 0x1 ;  /* 0x00000001002a7882 */ /* 0x000fe20000000000 */
[----:B------:R-:W-:Y:S01]  /*5220*/  UMOV UR37, URZ ;  /* 0x000000ff00257c82 */ /* 0x000fe20008000000 */
[----:B------:R-:W-:Y:S01]  /*5230*/  UIADD3 UR54, UPT, UPT, UR36, 0x400, URZ ;  /* 0x0000040024367890 */ /* 0x000fe2000fffe0ff */
[----:B------:R-:W-:Y:S01]  /*5240*/  UMOV UR41, URZ ;  /* 0x000000ff00297c82 */ /* 0x000fe20008000000 */
[----:B------:R-:W-:-:S03]  /*5250*/  UMOV UR40, URZ ;  /* 0x000000ff00287c82 */ /* 0x000fc60008000000 */
[----:B------:R-:W1:Y:S08]  /*5260*/  LDC.64 R24, c[0x0][0xb18] ;  /* 0x0002c600ff187b82 */ /* 0x000e700000000a00 */
[----:B------:R-:W1:Y:S08]  /*5270*/  LDC.64 R22, c[0x0][0xb28] ;  /* 0x0002ca00ff167b82 */ /* 0x000e700000000a00 */
[----:B------:R-:W1:Y:S01]  /*5280*/  LDC.64 R58, c[0x0][0x8b0] ;  /* 0x00022c00ff3a7b82 */ /* 0x000e620000000a00 */
[----:B---3--:R-:W-:-:S07]  /*5290*/  IMAD.IADD R32, R0, 0x1, R32 ;  /* 0x0000000100207824 */ /* 0x008fce00078e0220 */
[----:B------:R-:W3:Y:S08]  /*52a0*/  LDC.64 R56, c[0x0][0x8a8] ;  /* 0x00022a00ff387b82 */ /* 0x000ef00000000a00 */
[----:B--2-4-:R-:W1:Y:S02]  /*52b0*/  LDC R66, c[0x0][0x374] ;  /* 0x0000dd00ff427b82 */ /* 0x014e640000000800 */
.L_x_113:
[C---:B------:R-:W-:Y:S02]  /*52c0*/  LEA R0, R78.reuse, UR36, 0x3 ;  /* 0x000000244e007c11 */ /* 0x040fe4000f8e18ff */
[----:B------:R-:W-:Y:S02]  /*52d0*/  SHF.L.U32 R2, R71, 0x1f, RZ ;  /* 0x0000001f47027819 */ /* 0x000fe400000006ff */
[----:B------:R-:W-:Y:S02]  /*52e0*/  LEA R16, R78, UR36, 0x4 ;  /* 0x000000244e107c11 */ /* 0x000fe4000f8e20ff */
[----:B------:R-:W2:Y:S02]  /*52f0*/  SYNCS.PHASECHK.TRANS64.TRYWAIT P0, [R0+URZ+0x70], R2 ;  /* 0x00007002000075a7 */ /* 0x000ea400080011ff */
[----:B--2---:R-:W-:Y:S05]  /*5300*/  @!P0 BRA `(.L_x_83) ;  /* 0x0000002800388947 */ /* 0x004fea0003800000 */
.L_x_153:
[----:B------:R-:W4:Y:S01]  /*5310*/  LDC.64 R10, c[0x0][0xb10] ;  /* 0x0002c400ff0a7b82 */ /* 0x000f220000000a00 */
[----:B------:R-:W3:Y:S01]  /*5320*/  LDS.128 R16, [R16+0x100] ;  /* 0x0001000010107984 */ /* 0x000ee20000000c00 */
[----:B-1----:R-:W-:Y:S01]  /*5330*/  ISETP.NE.AND P1, PT, R27, 0x1, PT ;  /* 0x000000011b00780c */ /* 0x002fe20003f25270 */
[----:B--2---:R-:W-:Y:S01]  /*5340*/  VIADD R0, R0, 0x80 ;  /* 0x0000008000007836 */ /* 0x004fe20000000000 */
[----:B------:R-:W-:Y:S04]  /*5350*/  ISETP.GE.AND P0, PT, R26, 0x1, PT ;  /* 0x000000011a00780c */ /* 0x000fe80003f06270 */
[----:B------:R-:W1:Y:S01]  /*5360*/  LDC.64 R8, c[0x0][0xb18] ;  /* 0x0002c600ff087b82 */ /* 0x000e620000000a00 */
[----:B------:R-:W-:Y:S01]  /*5370*/  PRMT R0, RZ, 0x654, R0 ;  /* 0x00000654ff007816 */ /* 0x000fe20000000000 */
[----:B------:R-:W-:Y:S01]  /*5380*/  @!PT LDS RZ, [RZ] ;  /* 0x00000000fffff984 */ /* 0x000fe20000000800 */
[----:B------:R-:W-:Y:S01]  /*5390*/  @!PT LDS RZ, [RZ] ;  /* 0x00000000fffff984 */ /* 0x000fe20000000800 */
[----:B------:R-:W-:Y:S01]  /*53a0*/  @!PT LDS RZ, [RZ] ;  /* 0x00000000fffff984 */ /* 0x000fe20000000800 */
[----:B------:R-:W-:Y:S01]  /*53b0*/  @!PT LDS RZ, [RZ] ;  /* 0x00000000fffff984 */ /* 0x000fe20000000800 */
[----:B------:R2:W-:Y:S06]  /*53c0*/  MEMBAR.ALL.CTA ;  /* 0x0000000000007992 */ /* 0x0005ec0000008000 */
[----:B--2---:R-:W2:Y:S01]  /*53d0*/  FENCE.VIEW.ASYNC.S ;  /* 0x00000000000073c6 */ /* 0x004ea20000000000 */
[----:B------:R-:W1:Y:S08]  /*53e0*/  @!P1 LDC R12, c[0x0][0xb20] ;  /* 0x0002c800ff0c9b82 */ /* 0x000e700000000800 */
[----:B------:R-:W1:Y:S01]  /*53f0*/  @!P1 LDC R7, c[0x0][0xb0c] ;  /* 0x0002c300ff079b82 */ /* 0x000e620000000800 */
[----:B--2---:R2:W-:Y:S01]  /*5400*/  SYNCS.ARRIVE.TRANS64.RED.A1T0 RZ, [R0+URZ], RZ ;  /* 0x000000ff00ff79a7 */ /* 0x0045e200081004ff */
[----:B---3--:R-:W-:Y:S04]  /*5410*/  LOP3.LUT P4, RZ, R18, 0x1, RZ, 0xc0, !PT ;  /* 0x0000000112ff7812 */ /* 0x008fe8000788c0ff */
[----:B------:R-:W-:Y:S09]  /*5420*/  P2R R76, PR, RZ, 0x10 ;  /* 0x00000010ff4c7803 */ /* 0x000ff20000000000 */
[----:B------:R-:W-:Y:S02]  /*5430*/  @P4 MOV R30, R16 ;  /* 0x00000010001e4202 */ /* 0x000fe40000000f00 */
[----:B------:R-:W-:Y:S01]  /*5440*/  @P4 LOP3.LUT R29, R17, 0xffff, RZ, 0xc0, !PT ;  /* 0x0000ffff111d4812 */ /* 0x000fe200078ec0ff */
[----:B--2-4-:R-:W-:Y:S06]  /*5450*/  @!P0 BRA `(.L_x_84) ;  /* 0x0000000000a48947 */ /* 0x014fec0003800000 */
[----:B------:R-:W-:Y:S01]  /*5460*/  IMAD.HI.U32 R0, R66, R25, RZ ;  /* 0x0000001942007227 */ /* 0x000fe200078e00ff */
[----:B------:R-:W-:Y:S02]  /*5470*/  ISETP.NE.AND P0, PT, R24, 0x1, PT ;  /* 0x000000011800780c */ /* 0x000fe40003f05270 */
[----:B------:R-:W-:Y:S01]  /*5480*/  ISETP.NE.AND P2, PT, R26, 0x1, PT ;  /* 0x000000011a00780c */ /* 0x000fe20003f45270 */
[----:B------:R-:W-:Y:S01]  /*5490*/  IMAD.HI.U32 R4, R67, R60, RZ ;  /* 0x0000003c43047227 */ /* 0x000fe200078e00ff */
[----:B------:R-:W-:Y:S02]  /*54a0*/  SHF.R.U32.HI R0, RZ, R65, R0 ;  /* 0x00000041ff007219 */ /* 0x000fe40000011600 */
[----:B------:R-:W-:Y:S01]  /*54b0*/  ISETP.NE.AND P3, PT, R28, 0x1, PT ;  /* 0x000000011c00780c */ /* 0x000fe20003f65270 */
[----:B------:R-:W-:Y:S01]  /*54c0*/  IMAD.HI.U32 R6, R29, R25, RZ ;  /* 0x000000191d067227 */ /* 0x000fe200078e00ff */
[-C--:B------:R-:W-:Y:S02]  /*54d0*/  SHF.R.U32.HI R4, RZ, R61.reuse, R4 ;  /* 0x0000003dff047219 */ /* 0x080fe40000011604 */
[----:B------:R-:W-:Y:S01]  /*54e0*/  SEL R0, R66, R0, !P0 ;  /* 0x0000000042007207 */ /* 0x000fe20004000000 */
[----:B------:R-:W-:Y:S01]  /*54f0*/  IMAD.HI.U32 R5, R30, R60, RZ ;  /* 0x0000003c1e057227 */ /* 0x000fe200078e00ff */
[----:B------:R-:W-:Y:S03]  /*5500*/  SEL R4, R67, R4, !P3 ;  /* 0x0000000443047207 */ /* 0x000fe60005800000 */
[-C--:B------:R-:W-:Y:S01]  /*5510*/  IMAD.HI.U32 R3, R0, R22.reuse, RZ ;  /* 0x0000001600037227 */ /* 0x080fe200078e00ff */
[----:B------:R-:W-:Y:S03]  /*5520*/  SHF.R.U32.HI R5, RZ, R61, R5 ;  /* 0x0000003dff057219 */ /* 0x000fe60000011605 */
[----:B------:R-:W-:Y:S01]  /*5530*/  IMAD.HI.U32 R2, R4, R22, RZ ;  /* 0x0000001604027227 */ /* 0x000fe200078e00ff */
[----:B------:R-:W-:Y:S02]  /*5540*/  @P2 SHF.R.U32.HI R0, RZ, R23, R3 ;  /* 0x00000017ff002219 */ /* 0x000fe40000011603 */
[----:B------:R-:W-:Y:S02]  /*5550*/  SHF.R.U32.HI R3, RZ, R65, R6 ;  /* 0x00000041ff037219 */ /* 0x000fe40000011606 */
[----:B------:R-:W-:Y:S01]  /*5560*/  @P2 SHF.R.U32.HI R4, RZ, R23, R2 ;  /* 0x00000017ff042219 */ /* 0x000fe20000011602 */
[----:B------:R-:W-:Y:S01]  /*5570*/  IMAD R0, R26, R0, RZ ;  /* 0x000000001a007224 */ /* 0x000fe200078e02ff */
[----:B------:R-:W-:Y:S02]  /*5580*/  SEL R3, R29, R3, !P0 ;  /* 0x000000031d037207 */ /* 0x000fe40004000000 */
[----:B------:R-:W-:Y:S01]  /*5590*/  SEL R2, R30, R5, !P3 ;  /* 0x000000051e027207 */ /* 0x000fe20005800000 */
[----:B------:R-:W-:Y:S01]  /*55a0*/  IMAD R5, R26, R4, RZ ;  /* 0x000000041a057224 */ /* 0x000fe200078e02ff */
[C---:B------:R-:W-:Y:S01]  /*55b0*/  ISETP.GE.AND P0, PT, R3.reuse, R0, PT ;  /* 0x000000000300720c */ /* 0x040fe20003f06270 */
[C---:B------:R-:W-:Y:S03]  /*55c0*/  IMAD.HI.U32 R0, R3.reuse, R22, RZ ;  /* 0x0000001603007227 */ /* 0x040fe600078e00ff */
[C---:B------:R-:W-:Y:S02]  /*55d0*/  ISETP.GE.OR P0, PT, R2.reuse, R5, P0 ;  /* 0x000000050200720c */ /* 0x040fe40000706670 */
[----:B------:R-:W-:Y:S04]  /*55e0*/  SHF.R.U32.HI R0, RZ, R23, R0 ;  /* 0x00000017ff007219 */ /* 0x000fe80000011600 */
[C---:B------:R-:W-:Y:S05]  /*55f0*/  SEL R6, R3.reuse, R0, !P2 ;  /* 0x0000000003067207 */ /* 0x040fea0005000000 */
        /* <DEDUP_REMOVED lines=14> */
[----:B------:R-:W-:Y:S07]  /*56e0*/  IMAD R29, R3, R24, R29 ;  /* 0x00000018031d7224 */ /* 0x000fee00078e021d */
.L_x_84:
[----:B-1----:R-:W-:Y:S01]  /*56f0*/  @!P1 ISETP.NE.AND P0, PT, R8, 0x1, PT ;  /* 0x000000010800980c */ /* 0x002fe20003f05270 */
[----:B------:R-:W-:Y:S01]  /*5700*/  @!P1 IMAD.HI.U32 R0, R30, R10, RZ ;  /* 0x0000000a1e009227 */ /* 0x000fe200078e00ff */
[----:B------:R-:W-:Y:S01]  /*5710*/  @!P1 ISETP.NE.AND P2, PT, R7, 0x1, PT ;  /* 0x000000010700980c */ /* 0x000fe20003f45270 */
[----:B------:R-:W-:Y:S01]  /*5720*/  ULOP3.LUT UP0, URZ, UR54, 0x3f0, URZ, 0xc0, !UPT ;  /* 0x000003f036ff7892 */ /* 0x000fe2000f80c0ff */
[----:B------:R-:W-:Y:S01]  /*5730*/  R2UR UR5, R15 ;  /* 0x000000000f0572ca */ /* 0x000fe200000e0000 */
[C---:B------:R-:W-:Y:S01]  /*5740*/  @!P1 IMAD.HI.U32 R2, R29.reuse, R9, RZ ;  /* 0x000000091d029227 */ /* 0x040fe200078e00ff */
[----:B------:R-:W-:Y:S02]  /*5750*/  @!P1 SHF.R.U32.HI R0, RZ, R11, R0 ;  /* 0x0000000bff009219 */ /* 0x000fe40000011600 */
[----:B------:R-:W-:Y:S01]  /*5760*/  R2UR UR4, R14 ;  /* 0x000000000e0472ca */ /* 0x000fe200000e0000 */
[----:B------:R-:W-:Y:S01]  /*5770*/  VIADD R78, R78, 0x1 ;  /* 0x000000014e4e7836 */ /* 0x000fe20000000000 */
[----:B------:R-:W-:Y:S02]  /*5780*/  @!P1 SHF.R.U32.HI R2, RZ, R12, R2 ;  /* 0x0000000cff029219 */ /* 0x000fe40000011602 */
[----:B------:R-:W-:Y:S02]  /*5790*/  @!P1 SEL R3, R30, R0, !P2 ;  /* 0x000000001e039207 */ /* 0x000fe40005000000 */
[----:B------:R-:W-:Y:S02]  /*57a0*/  @!P1 SEL R2, R29, R2, !P0 ;  /* 0x000000021d029207 */ /* 0x000fe40004000000 */
[----:B------:R-:W-:Y:S01]  /*57b0*/  @P4 SHF.R.U32.HI R70, RZ, 0x10, R17 ;  /* 0x00000010ff464819 */ /* 0x000fe20000011611 */
[----:B------:R-:W-:Y:S02]  /*57c0*/  USHF.L.U32 UR46, UR5, 0x6, URZ ;  /* 0x00000006052e7899 */ /* 0x000fe400080006ff */
[----:B------:R-:W-:Y:S02]  /*57d0*/  @!P1 IMAD.IADD R0, R2, 0x1, -R3 ;  /* 0x0000000102009824 */ /* 0x000fe400078e0a03 */
[----:B------:R-:W-:Y:S01]  /*57e0*/  @!P1 IMAD.IADD R2, R3, 0x1, -R2 ;  /* 0x0000000103029824 */ /* 0x000fe200078e0a02 */
[----:B------:R-:W-:Y:S01]  /*57f0*/  USHF.L.U32 UR45, UR4, 0x6, URZ ;  /* 0x00000006042d7899 */ /* 0x000fe200080006ff */
[----:B------:R-:W-:Y:S02]  /*5800*/  @!P1 IMAD R30, R0, R7, R30 ;  /* 0x00000007001e9224 */ /* 0x000fe400078e021e */
[----:B------:R-:W-:Y:S01]  /*5810*/  @!P1 IMAD R29, R2, R8, R29 ;  /* 0x00000008021d9224 */ /* 0x000fe200078e021d */
[----:B------:R-:W-:Y:S08]  /*5820*/  BRA.U !UP0, `(.L_x_85) ;  /* 0x00000001087c7547 */ /* 0x000ff0000b800000 */
[----:B------:R-:W1:Y:S01]  /*5830*/  LDCU.64 UR8, c[0x4][0x80] ;  /* 0x01001000ff0877ac */ /* 0x000e620008000a00 */
[----:B------:R-:W-:Y:S01]  /*5840*/  MOV R2, 0x0 ;  /* 0x0000000000027802 */ /* 0x000fe20000000f00 */
[----:B------:R-:W-:Y:S02]  /*5850*/  HFMA2 R12, -RZ, RZ, 0, 5.9604644775390625e-08 ;  /* 0x00000001ff0c7431 */ /* 0x000fe400000001ff */
[----:B------:R-:W-:Y:S01]  /*5860*/  IMAD.MOV.U32 R8, RZ, RZ, 0x70 ;  /* 0x00000070ff087424 */ /* 0x000fe200078e00ff */
[----:B------:R2:W3:Y:S01]  /*5870*/  LDC.64 R14, c[0x4][R2] ;  /* 0x01000000020e7b82 */ /* 0x0004e20000000a00 */
[----:B------:R-:W4:Y:S01]  /*5880*/  LDCU.64 UR6, c[0x4][0x88] ;  /* 0x01001100ff0677ac */ /* 0x000f220008000a00 */
[----:B------:R-:W-:Y:S01]  /*5890*/  IMAD.MOV.U32 R13, RZ, RZ, RZ ;  /* 0x000000ffff0d7224 */ /* 0x000fe200078e00ff */
[----:B------:R-:W2:Y:S01]  /*58a0*/  LDCU.64 UR4, c[0x4][0x8] ;  /* 0x01000100ff0477ac */ /* 0x000ea20008000a00 */
[----:B-1----:R-:W-:Y:S01]  /*58b0*/  MOV R5, UR9 ;  /* 0x0000000900057c02 */ /* 0x002fe20008000f00 */
[----:B------:R-:W-:Y:S01]  /*58c0*/  IMAD.U32 R4, RZ, RZ, UR8 ;  /* 0x00000008ff047e24 */ /* 0x000fe2000f8e00ff */
[----:B----4-:R-:W-:Y:S01]  /*58d0*/  MOV R7, UR7 ;  /* 0x0000000700077c02 */ /* 0x010fe20008000f00 */
[----:B------:R-:W-:Y:S01]  /*58e0*/  IMAD.U32 R6, RZ, RZ, UR6 ;  /* 0x00000006ff067e24 */ /* 0x000fe2000f8e00ff */
[----:B--2---:R-:W-:Y:S01]  /*58f0*/  MOV R11, UR5 ;  /* 0x00000005000b7c02 */ /* 0x004fe20008000f00 */
[----:B------:R-:W-:Y:S02]  /*5900*/  IMAD.U32 R10, RZ, RZ, UR4 ;  /* 0x00000004ff0a7e24 */ /* 0x000fe4000f8e00ff */
[----:B------:R-:W-:Y:S07]  /*5910*/  LEPC R20, `(.L_x_86) ;  /* 0x000000001014794e */ /* 0x000fee0000000000 */
[----:B---3-5:R-:W-:Y:S05]  /*5920*/  CALL.ABS.NOINC R14 ;  /* 0x000000000e007343 */ /* 0x028fea0003c00000 */
.L_x_86:
[----:B------:R-:W1:Y:S01]  /*5930*/  LDCU.64 UR8, c[0x4][0x80] ;  /* 0x01001000ff0877ac */ /* 0x000e620008000a00 */
[----:B------:R-:W2:Y:S01]  /*5940*/  LDC.64 R2, c[0x4][R2] ;  /* 0x0100000002027b82 */ /* 0x000ea20000000a00 */
[----:B------:R-:W-:Y:S02]  /*5950*/  HFMA2 R12, -RZ, RZ, 0, 5.9604644775390625e-08 ;  /* 0x00000001ff0c7431 */ /* 0x000fe400000001ff */
[----:B------:R-:W-:Y:S02]  /*5960*/  IMAD.MOV.U32 R8, RZ, RZ, 0x70 ;  /* 0x00000070ff087424 */ /* 0x000fe400078e00ff */
[----:B------:R-:W-:Y:S01]  /*5970*/  IMAD.MOV.U32 R13, RZ, RZ, RZ ;  /* 0x000000ffff0d7224 */ /* 0x000fe200078e00ff */
[----:B------:R-:W3:Y:S01]  /*5980*/  LDCU.64 UR6, c[0x4][0x88] ;  /* 0x01001100ff0677ac */ /* 0x000ee20008000a00 */
[----:B------:R-:W4:Y:S01]  /*5990*/  LDCU.64 UR4, c[0x4][0x8] ;  /* 0x01000100ff0477ac */ /* 0x000f220008000a00 */
[----:B-1----:R-:W-:Y:S02]  /*59a0*/  MOV R4, UR8 ;  /* 0x0000000800047c02 */ /* 0x002fe40008000f00 */
[----:B------:R-:W-:Y:S02]  /*59b0*/  MOV R5, UR9 ;  /* 0x0000000900057c02 */ /* 0x000fe40008000f00 */
[----:B---3--:R-:W-:Y:S01]  /*59c0*/  MOV R7, UR7 ;  /* 0x0000000700077c02 */ /* 0x008fe20008000f00 */
[----:B------:R-:W-:Y:S01]  /*59d0*/  IMAD.U32 R6, RZ, RZ, UR6 ;  /* 0x00000006ff067e24 */ /* 0x000fe2000f8e00ff */
[----:B----4-:R-:W-:Y:S01]  /*59e0*/  MOV R11, UR5 ;  /* 0x00000005000b7c02 */ /* 0x010fe20008000f00 */
[----:B------:R-:W-:Y:S02]  /*59f0*/  IMAD.U32 R10, RZ, RZ, UR4 ;  /* 0x00000004ff0a7e24 */ /* 0x000fe4000f8e00ff */
[----:B------:R-:W-:Y:S07]  /*5a00*/  LEPC R20, `(.L_x_85) ;  /* 0x000000001014794e */ /* 0x000fee0000000000 */
[----:B--2---:R-:W-:Y:S05]  /*5a10*/  CALL.ABS.NOINC R2 ;  /* 0x0000000002007343 */ /* 0x004fea0003c00000 */
.L_x_85:
[----:B------:R-:W-:Y:S01]  /*5a20*/  ISETP.NE.U32.AND P4, PT, R58, RZ, PT ;  /* 0x000000ff3a00720c */ /* 0x000fe20003f85070 */
[----:B------:R-:W-:Y:S01]  /*5a30*/  UISETP.NE.AND UP2, UPT, UR43, URZ, UPT ;  /* 0x000000ff2b00728c */ /* 0x000fe2000bf45270 */
[----:B------:R-:W-:Y:S01]  /*5a40*/  ISETP.NE.U32.AND P2, PT, RZ, UR48, PT ;  /* 0x00000030ff007c0c */ /* 0x000fe2000bf45070 */
[----:B------:R-:W-:Y:S01]  /*5a50*/  UISETP.NE.U32.AND UP1, UPT, UR50, URZ, UPT ;  /* 0x000000ff3200728c */ /* 0x000fe2000bf25070 */
[----:B------:R-:W-:Y:S01]  /*5a60*/  ISETP.NE.AND.EX P4, PT, R59, RZ, PT, P4 ;  /* 0x000000ff3b00720c */ /* 0x000fe20003f85340 */
[----:B------:R-:W-:Y:S01]  /*5a70*/  UPLOP3.LUT UP0, UPT, UPT, UPT, UPT, 0x40, 0x4 ;  /* 0x000000000004789c */ /* 0x000fe20003f0e870 */
[----:B------:R-:W-:Y:S01]  /*5a80*/  ISETP.NE.AND.EX P2, PT, RZ, UR49, PT, P2 ;  /* 0x00000031ff007c0c */ /* 0x000fe2000bf45320 */
[----:B------:R-:W-:Y:S01]  /*5a90*/  UISETP.NE.AND.EX UP1, UPT, UR51, URZ, UPT, UP1 ;  /* 0x000000ff3300728c */ /* 0x000fe2000bf25310 */
[----:B------:R-:W-:Y:S04]  /*5aa0*/  PLOP3.LUT P1, PT, PT, PT, UP2, 0x80, 0x8 ;  /* 0x000000000008781c */ /* 0x000fe80003f2f028 */
[----:B------:R-:W-:Y:S06]  /*5ab0*/  @UP2 UPLOP3.LUT UP0, UPT, UPT, UPT, UP1, 0x80, 0x8 ;  /* 0x000000000008289c */ /* 0x000fec0003f0f010 */
[----:B------:R-:W-:Y:S01]  /*5ac0*/  PLOP3.LUT P0, PT, PT, PT, UP0, 0x80, 0x8 ;  /* 0x000000000008781c */ /* 0x000fe20003f0f008 */
[----:B------:R-:W-:Y:S01]  /*5ad0*/  @!UPT UIADD3 URZ, UPT, UPT, URZ, URZ, URZ ;  /* 0x000000fffffff290 */ /* 0x000fe2000fffe0ff */
[----:B------:R-:W-:Y:S11]  /*5ae0*/  BRA.U !UP1, `(.L_x_87) ;  /* 0x0000000109387547 */ /* 0x000ff6000b800000 */
[----:B------:R-:W-:Y:S01]  /*5af0*/  UISETP.NE.U32.AND UP0, UPT, UR48, URZ, UPT ;  /* 0x000000ff3000728c */ /* 0x000fe2000bf05070 */
[----:B------:R-:W-:Y:S02]  /*5b00*/  HFMA2 R0, -RZ, RZ, 0, 5.9604644775390625e-08 ;  /* 0x00000001ff007431 */ /* 0x000fe400000001ff */
[----:B------:R-:W-:Y:S01]  /*5b10*/  IMAD.MOV.U32 R64, RZ, RZ, 0x1 ;  /* 0x00000001ff407424 */ /* 0x000fe200078e00ff */
[----:B------:R-:W-:Y:S06]  /*5b20*/  UISETP.NE.AND.EX UP0, UPT, UR49, URZ, UPT, UP0 ;  /* 0x000000ff3100728c */ /* 0x000fec000bf05300 */
[----:B------:R-:W-:Y:S05]  /*5b30*/  PLOP3.LUT P3, PT, PT, PT, UP0, 0x80, 0x8 ;  /* 0x000000000008781c */ /* 0x000fea0003f6f008 */
[----:B------:R-:W1:Y:S01]  /*5b40*/  @UP0 LDCU.64 UR4, c[0x0][0x888] ;  /* 0x00011100ff0407ac */ /* 0x000e620008000a00 */
[----:B------:R-:W-:Y:S07]  /*5b50*/  @UP0 UIMAD UR6, UR52, UR50, URZ ;  /* 0x00000032340602a4 */ /* 0x000fee000f8e02ff */
[----:B------:R-:W-:Y:S01]  /*5b60*/  @!P3 PRMT R64, R0, 0x7610, R64 ;  /* 0x000076100040b816 */ /* 0x000fe20000000040 */
[----:B-1----:R-:W-:Y:S06]  /*5b70*/  @UP0 UIMAD.WIDE UR4, UR6, 0x4, UR4 ;  /* 0x00000004060408a5 */ /* 0x002fec000f8e0204 */
[----:B------:R-:W-:Y:S01]  /*5b80*/  IMAD.U32 R2, RZ, RZ, UR4 ;  /* 0x00000004ff027e24 */ /* 0x000fe2000f8e00ff */
[----:B------:R-:W-:Y:S04]  /*5b90*/  MOV R3, UR5 ;  /* 0x0000000500037c02 */ /* 0x000fe80008000f00 */
[----:B------:R-:W1:Y:S01]  /*5ba0*/  @!UP0 LDCU UR4, c[0x0][0x880] ;  /* 0x00011000ff0487ac */ /* 0x000e620008000800 */
[----:B-----5:R2:W5:Y:S02]  /*5bb0*/  @P3 LDG.E R35, desc[UR58][R2.64] ;  /* 0x0000003a02233981 */ /* 0x020564000c1e1900 */
[----:B-12---:R-:W-:Y:S02]  /*5bc0*/  @!P3 IMAD.U32 R35, RZ, RZ, UR4 ;  /* 0x00000004ff23be24 */ /* 0x006fe4000f8e00ff */
.L_x_87:
[----:B------:R-:W-:Y:S05]  /*5bd0*/  @!P4 BRA `(.L_x_88) ;  /* 0x000000000020c947 */ /* 0x000fea0003800000 */
[----:B------:R-:W-:Y:S04]  /*5be0*/  ISETP.NE.U32.AND P3, PT, R56, RZ, PT ;  /* 0x000000ff3800720c */ /* 0x000fe80003f65070 */
[----:B------:R-:W-:Y:S11]  /*5bf0*/  ISETP.NE.AND.EX P3, PT, R57, RZ, PT, P3 ;  /* 0x000000ff3900720c */ /* 0x000ff60003f65330 */
[----:B------:R-:W-:Y:S02]  /*5c00*/  @!UPT UIADD3 URZ, UPT, UPT, URZ, URZ, URZ ;  /* 0x000000fffffff290 */ /* 0x000fe4000fffe0ff */
[----:B------:R-:W1:Y:S01]  /*5c10*/  @P3 LDC.64 R2, c[0x0][0x8a8] ;  /* 0x00022a00ff023b82 */ /* 0x000e620000000a00 */
[----:B------:R-:W-:Y:S04]  /*5c20*/  @P3 IMAD R0, R58, UR52, RZ ;  /* 0x000000343a003c24 */ /* 0x000fe8000f8e02ff */
[----:B-1----:R-:W-:Y:S05]  /*5c30*/  @P3 IMAD.WIDE R2, R0, 0x4, R2 ;  /* 0x0000000400023825 */ /* 0x002fea00078e0202 */
[----:B-----5:R1:W5:Y:S02]  /*5c40*/  @P3 LDG.E R33, desc[UR58][R2.64] ;  /* 0x0000003a02213981 */ /* 0x020364000c1e1900 */
[----:B-1----:R-:W2:Y:S02]  /*5c50*/  @!P3 LDC R33, c[0x0][0x8a0] ;  /* 0x00022800ff21bb82 */ /* 0x002ea40000000800 */
.L_x_88:
[----:B-----5:R-:W-:Y:S01]  /*5c60*/  FSETP.NEU.AND P3, PT, R35, RZ, PT ;  /* 0x000000ff2300720b */ /* 0x020fe20003f6d000 */
[----:B------:R-:W-:Y:S01]  /*5c70*/  IMAD.U32 R2, RZ, RZ, UR37 ;  /* 0x00000025ff027e24 */ /* 0x000fe2000f8e00ff */
[----:B------:R-:W-:Y:S01]  /*5c80*/  SEL R5, RZ, 0xffffffff, P2 ;  /* 0xffffffffff057807 */ /* 0x000fe20001000000 */
[----:B------:R-:W-:Y:S01]  /*5c90*/  ULOP3.LUT UR4, UR42, 0x1, URZ, 0x3c, !UPT ;  /* 0x000000012a047892 */ /* 0x000fe2000f8e3cff */
[----:B------:R-:W-:Y:S01]  /*5ca0*/  @P1 LOP3.LUT P2, RZ, R64, 0xff, RZ, 0xc0, !PT ;  /* 0x000000ff40ff1812 */ /* 0x000fe2000784c0ff */
[----:B------:R-:W-:Y:S01]  /*5cb0*/  BSSY B1, `(.L_x_89) ;  /* 0x000004b000017945 */ /* 0x000fe20003800000 */
[----:B------:R-:W-:Y:S01]  /*5cc0*/  @P1 SEL R0, RZ, 0xffffffff, P3 ;  /* 0xffffffffff001807 */ /* 0x000fe20001800000 */
[----:B------:R-:W-:Y:S01]  /*5cd0*/  IMAD.MOV.U32 R85, RZ, RZ, 0x1 ;  /* 0x00000001ff557424 */ /* 0x000fe200078e00ff */
[----:B------:R-:W-:Y:S01]  /*5ce0*/  LEA R2, R2, UR36, 0x3 ;  /* 0x0000002402027c11 */ /* 0x000fe2000f8e18ff */
[----:B------:R-:W-:Y:S01]  /*5cf0*/  IMAD.U32 R83, RZ, RZ, UR4 ;  /* 0x00000004ff537e24 */ /* 0x000fe2000f8e00ff */
[----:B------:R-:W-:Y:S01]  /*5d00*/  @P0 SEL R0, R5, R0, !P2 ;  /* 0x0000000005000207 */ /* 0x000fe20005000000 */
[----:B------:R-:W-:Y:S01]  /*5d10*/  IMAD.U32 R84, RZ, RZ, UR37 ;  /* 0x00000025ff547e24 */ /* 0x000fe2000f8e00ff */
[C---:B------:R-:W-:Y:S02]  /*5d20*/  LEA R82, R31.reuse, UR36, 0x3 ;  /* 0x000000241f527c11 */ /* 0x040fe4000f8e18ff */
[----:B------:R-:W-:Y:S02]  /*5d30*/  CS2R R54, SRZ ;  /* 0x0000000000367805 */ /* 0x000fe4000001ff00 */
[----:B------:R-:W-:Y:S02]  /*5d40*/  @P1 LOP3.LUT R0, R0, 0x1, RZ, 0xc0, !PT ;  /* 0x0000000100001812 */ /* 0x000fe400078ec0ff */
[----:B------:R-:W-:Y:S02]  /*5d50*/  CS2R R52, SRZ ;  /* 0x0000000000347805 */ /* 0x000fe4000001ff00 */
[----:B------:R-:W-:Y:S02]  /*5d60*/  SHF.L.U32 R3, R72, 0x1f, RZ ;  /* 0x0000001f48037819 */ /* 0x000fe400000006ff */
[----:B------:R-:W-:Y:S02]  /*5d70*/  CS2R R50, SRZ ;  /* 0x0000000000327805 */ /* 0x000fe4000001ff00 */
[----:B------:R-:W-:Y:S02]  /*5d80*/  ISETP.NE.U32.OR P5, PT, R0, 0x1, !P1 ;  /* 0x000000010000780c */ /* 0x000fe40004fa5470 */
[----:B------:R-:W-:Y:S02]  /*5d90*/  CS2R R48, SRZ ;  /* 0x0000000000307805 */ /* 0x000fe4000001ff00 */
[----:B------:R-:W-:Y:S02]  /*5da0*/  PLOP3.LUT P2, PT, PT, PT, UP1, 0x80, 0x8 ;  /* 0x000000000008781c */ /* 0x000fe40003f4f018 */
[----:B------:R-:W-:Y:S02]  /*5db0*/  CS2R R46, SRZ ;  /* 0x00000000002e7805 */ /* 0x000fe4000001ff00 */
[----:B------:R-:W-:Y:S02]  /*5dc0*/  LEA.HI R34, R31, R31, RZ, 0x1 ;  /* 0x0000001f1f227211 */ /* 0x000fe400078f08ff */
[----:B------:R-:W-:Y:S02]  /*5dd0*/  CS2R R44, SRZ ;  /* 0x00000000002c7805 */ /* 0x000fe4000001ff00 */
[----:B------:R-:W-:Y:S02]  /*5de0*/  LOP3.LUT P4, R77, R64, 0xff, RZ, 0xc0, !PT ;  /* 0x000000ff404d7812 */ /* 0x000fe4000788c0ff */
[----:B------:R-:W-:Y:S02]  /*5df0*/  CS2R R42, SRZ ;  /* 0x00000000002a7805 */ /* 0x000fe4000001ff00 */
[----:B------:R-:W-:Y:S02]  /*5e00*/  SEL R4, RZ, 0xffffffff, P3 ;  /* 0xffffffffff047807 */ /* 0x000fe40001800000 */
[----:B------:R-:W-:Y:S02]  /*5e10*/  CS2R R40, SRZ ;  /* 0x0000000000287805 */ /* 0x000fe4000001ff00 */
[----:B------:R-:W-:Y:S02]  /*5e20*/  P2R R79, PR, RZ, 0x20 ;  /* 0x00000020ff4f7803 */ /* 0x000fe40000000000 */
[----:B------:R-:W-:Y:S02]  /*5e30*/  @P5 SHF.L.U32 R0, R83, 0x1f, RZ ;  /* 0x0000001f53005819 */ /* 0x000fe400000006ff */
[----:B------:R-:W-:Y:S02]  /*5e40*/  @P2 SEL R4, R5, R4, !P4 ;  /* 0x0000000405042207 */ /* 0x000fe40006000000 */
[----:B------:R1:W3:Y:S02]  /*5e50*/  @P5 SYNCS.PHASECHK.TRANS64.TRYWAIT P1, [R2+URZ+0x30], R0 ;  /* 0x00003000020055a7 */ /* 0x0002e400080211ff */
[----:B------:R-:W-:Y:S04]  /*5e60*/  LOP3.LUT R4, R4, 0x1, RZ, 0xc0, !PT ;  /* 0x0000000104047812 */ /* 0x000fe800078ec0ff */
[----:B------:R-:W-:Y:S04]  /*5e70*/  ISETP.NE.U32.AND P2, PT, R4, 0x1, PT ;  /* 0x000000010400780c */ /* 0x000fe80003f45070 */
[----:B------:R-:W-:Y:S01]  /*5e80*/  P2R R86, PR, RZ, 0x4 ;  /* 0x00000004ff567803 */ /* 0x000fe20000000000 */
[----:B------:R4:W2:Y:S01]  /*5e90*/  SYNCS.PHASECHK.TRANS64.TRYWAIT P0, [R82+URZ+0x90], R3 ;  /* 0x00009003520075a7 */ /* 0x0008a200080011ff */
[C---:B-1----:R-:W-:Y:S01]  /*5ea0*/  IMAD.SHL.U32 R0, R34.reuse, 0x20, RZ ;  /* 0x0000002022007824 */ /* 0x042fe200078e00ff */
[----:B------:R-:W-:Y:S04]  /*5eb0*/  LOP3.LUT R34, R34, 0xffe, RZ, 0xc0, !PT ;  /* 0x00000ffe22227812 */ /* 0x000fe800078ec0ff */
[----:B------:R-:W-:Y:S01]  /*5ec0*/  LOP3.LUT R0, R0, 0xffffffc0, RZ, 0xc0, !PT ;  /* 0xffffffc000007812 */ /* 0x000fe200078ec0ff */
[----:B------:R-:W-:Y:S04]  /*5ed0*/  IMAD.IADD R34, R31, 0x1, -R34 ;  /* 0x000000011f227824 */ /* 0x000fe800078e0a22 */
[----:B------:R-:W-:Y:S04]  /*5ee0*/  IMAD.IADD R0, R32, 0x1, R0 ;  /* 0x0000000120007824 */ /* 0x000fe800078e0200 */
[----:B------:R-:W-:Y:S01]  /*5ef0*/  IMAD R34, R34, 0x100000, R0 ;  /* 0x0010000022227824 */ /* 0x000fe200078e0200 */
[----:B---3--:R-:W-:Y:S01]  /*5f00*/  @P5 SEL R85, RZ, 0x1, !P1 ;  /* 0x00000001ff555807 */ /* 0x008fe20004800000 */
[----:B----4-:R-:W-:Y:S06]  /*5f10*/  @!P5 BRA `(.L_x_90) ;  /* 0x000000000090d947 */ /* 0x010fec0003800000 */
[----:B------:R-:W-:Y:S01]  /*5f20*/  HFMA2 R47, -RZ, RZ, 0, 0 ;  /* 0x00000000ff2f7431 */ /* 0x000fe200000001ff */
[----:B------:R-:W-:Y:S01]  /*5f30*/  ISETP.NE.AND P1, PT, R85, RZ, PT ;  /* 0x000000ff5500720c */ /* 0x000fe20003f25270 */
[----:B------:R-:W-:Y:S01]  /*5f40*/  IMAD.U32 R5, RZ, RZ, UR37 ;  /* 0x00000025ff057e24 */ /* 0x000fe2000f8e00ff */
[----:B------:R-:W-:Y:S11]  /*5f50*/  BSSY B0, `(.L_x_91) ;  /* 0x0000005000007945 */ /* 0x000ff60003800000 */
[----:B------:R-:W-:Y:S05]  /*5f60*/  @P1 BRA `(.L_x_92) ;  /* 0x00000000000c1947 */ /* 0x000fea0003800000 */
[----:B------:R-:W-:Y:S04]  /*5f70*/  SHF.L.U32 R0, R83, 0x1f, RZ ;  /* 0x0000001f53007819 */ /* 0x000fe800000006ff */
[----:B------:R-:W1:Y:S02]  /*5f80*/  SYNCS.PHASECHK.TRANS64.TRYWAIT P1, [R2+URZ+0x30], R0 ;  /* 0x00003000020075a7 */ /* 0x000e6400080211ff */
[----:B-1----:R-:W-:Y:S05]  /*5f90*/  @!P1 BRA `(.L_x_93) ;  /* 0x0000001c00289947 */ /* 0x002fea0003800000 */
.L_x_92:
[----:B------:R-:W-:Y:S05]  /*5fa0*/  BSYNC B0 ;  /* 0x0000000000007941 */ /* 0x000fea0003800000 */
.L_x_91:
[----:B------:R-:W-:Y:S01]  /*5fb0*/  ISETP.NE.AND P1, PT, R86, RZ, PT ;  /* 0x000000ff5600720c */ /* 0x000fe20003f25270 */
[----:B------:R-:W-:Y:S01]  /*5fc0*/  IMAD.MOV.U32 R46, RZ, RZ, RZ ;  /* 0x000000ffff2e7224 */ /* 0x000fe200078e00ff */
[----:B------:R-:W-:Y:S02]  /*5fd0*/  CS2R R44, SRZ ;  /* 0x00000000002c7805 */ /* 0x000fe4000001ff00 */
[----:B------:R-:W-:Y:S02]  /*5fe0*/  CS2R R42, SRZ ;  /* 0x00000000002a7805 */ /* 0x000fe4000001ff00 */
[----:B------:R-:W-:Y:S02]  /*5ff0*/  CS2R R40, SRZ ;  /* 0x0000000000287805 */ /* 0x000fe4000001ff00 */
[----:B------:R-:W-:Y:S02]  /*6000*/  CS2R R50, SRZ ;  /* 0x0000000000327805 */ /* 0x000fe4000001ff00 */
[----:B------:R-:W-:Y:S02]  /*6010*/  CS2R R48, SRZ ;  /* 0x0000000000307805 */ /* 0x000fe4000001ff00 */
[----:B------:R-:W-:Y:S02]  /*6020*/  CS2R R54, SRZ ;  /* 0x0000000000367805 */ /* 0x000fe4000001ff00 */
[----:B------:R-:W-:Y:S01]  /*6030*/  CS2R R52, SRZ ;  /* 0x0000000000347805 */ /* 0x000fe2000001ff00 */
[----:B------:R-:W-:Y:S01]  /*6040*/  @P1 IMAD R5, R5, 0x800, R68 ;  /* 0x0000080005051824 */ /* 0x000fe200078e0244 */
[----:B------:R-:W-:Y:S05]  /*6050*/  @P1 WARPSYNC.ALL ;  /* 0x0000000000001948 */ /* 0x000fea0003800000 */
[----:B------:R-:W-:Y:S01]  /*6060*/  @P1 LEA R5, R5, UR36, 0x2 ;  /* 0x0000002405051c11 */ /* 0x000fe2000f8e10ff */
[----:B------:R-:W-:Y:S04]  /*6070*/  UIADD3 UR4, UPT, UPT, UR37, 0x1, URZ ;  /* 0x0000000125047890 */ /* 0x000fe8000fffe0ff */
[----:B------:R3:W4:Y:S01]  /*6080*/  @P1 LDSM.16.M88.4 R40, [R5+0x400] ;  /* 0x000400000528183b */ /* 0x0007220000000200 */
[----:B------:R-:W-:Y:S01]  /*6090*/  @P1 VIADD R4, R5, 0x400 ;  /* 0x0000040005041836 */ /* 0x000fe20000000000 */
[----:B------:R-:W-:Y:S01]  /*60a0*/  UISETP.NE.AND UP0, UPT, UR4, 0x3, UPT ;  /* 0x000000030400788c */ /* 0x000fe2000bf05270 */
[C-C-:B-1----:R-:W-:Y:S02]  /*60b0*/  @P1 IMAD R2, R74.reuse, 0x4, R5.reuse ;  /* 0x000000044a021824 */ /* 0x142fe400078e0205 */
[C---:B------:R-:W-:Y:S01]  /*60c0*/  @P1 IMAD R4, R73.reuse, 0x4, R4 ;  /* 0x0000000449041824 */ /* 0x040fe200078e0204 */
[----:B------:R-:W-:Y:S01]  /*60d0*/  USEL UR5, URZ, 0x1, UP0 ;  /* 0x00000001ff057887 */ /* 0x000fe20008000000 */
[----:B------:R-:W-:Y:S01]  /*60e0*/  @P1 IMAD R0, R73, 0x4, R5 ;  /* 0x0000000449001824 */ /* 0x000fe200078e0205 */
[----:B------:R3:W1:Y:S01]  /*60f0*/  @P1 LDSM.16.M88.4 R44, [R2+0x400] ;  /* 0x00040000022c183b */ /* 0x0006620000000200 */
[----:B------:R-:W-:Y:S01]  /*6100*/  @P1 IMAD R4, R74, 0x4, R4 ;  /* 0x000000044a041824 */ /* 0x000fe200078e0204 */
[----:B------:R-:W-:Y:S02]  /*6110*/  USEL UR4, UR4, URZ, UP0 ;  /* 0x000000ff04047287 */ /* 0x000fe40008000000 */
[----:B------:R3:W1:Y:S01]  /*6120*/  @P1 LDSM.16.M88.4 R48, [R0+0x400] ;  /* 0x000400000030183b */ /* 0x0006620000000200 */
[----:B------:R-:W-:Y:S03]  /*6130*/  LOP3.LUT R83, R83, UR5, RZ, 0x3c, !PT ;  /* 0x0000000553537c12 */ /* 0x000fe6000f8e3cff */
[----:B------:R3:W1:Y:S01]  /*6140*/  @P1 LDSM.16.M88.4 R52, [R4] ;  /* 0x000000000434183b */ /* 0x0006620000000200 */
[----:B------:R-:W-:Y:S03]  /*6150*/  IMAD.U32 R84, RZ, RZ, UR4 ;  /* 0x00000004ff547e24 */ /* 0x000fe6000f8e00ff */
.L_x_90:
[----:B------:R-:W-:Y:S05]  /*6160*/  BSYNC B1 ;  /* 0x0000000000017941 */ /* 0x000fea0003800000 */
.L_x_89:
[----:B---3--:R-:W-:Y:S04]  /*6170*/  SHF.R.U32.HI R0, RZ, 0x15, R34 ;  /* 0x00000015ff007819 */ /* 0x008fe80000011622 */
[----:B------:R-:W-:Y:S01]  /*6180*/  LOP3.LUT P1, RZ, R0, 0x3, R69, 0x48, !PT ;  /* 0x0000000300ff7812 */ /* 0x000fe20007824845 */
[----:B------:R-:W-:Y:S01]  /*6190*/  @!UPT UIADD3 URZ, UPT, UPT, URZ, URZ, URZ ;  /* 0x000000fffffff290 */ /* 0x000fe2000fffe0ff */
[----:B--2---:R-:W-:Y:S11]  /*61a0*/  @P0 BRA `(.L_x_94) ;  /* 0x0000000000080947 */ /* 0x004ff60003800000 */
[----:B------:R-:W2:Y:S02]  /*61b0*/  SYNCS.PHASECHK.TRANS64.TRYWAIT P0, [R82+URZ+0x90], R3 ;  /* 0x00009003520075a7 */ /* 0x000ea400080011ff */
[----:B--2---:R-:W-:Y:S05]  /*61c0*/  @!P0 BRA `(.L_x_95) ;  /* 0x0000001800b08947 */ /* 0x004fea0003800000 */
.L_x_94:
[----:B------:R-:W-:Y:S05]  /*61d0*/  @!P1 BRA `(.L_x_96) ;  /* 0x0000000000409947 */ /* 0x000fea0003800000 */
[----:B------:R-:W3:Y:S01]  /*61e0*/  LDCU.64 UR8, c[0x4][0x70] ;  /* 0x01000e00ff0877ac */ /* 0x000ee20008000a00 */
[----:B--2---:R-:W-:Y:S01]  /*61f0*/  MOV R3, 0x0 ;  /* 0x0000000000037802 */ /* 0x004fe20000000f00 */
[----:B------:R-:W-:Y:S02]  /*6200*/  HFMA2 R12, -RZ, RZ, 0, 5.9604644775390625e-08 ;  /* 0x00000001ff0c7431 */ /* 0x000fe400000001ff */
[----:B------:R-:W-:Y:S02]  /*6210*/  IMAD.MOV.U32 R8, RZ, RZ, 0x192 ;  /* 0x00000192ff087424 */ /* 0x000fe400078e00ff */
[----:B------:R-:W-:Y:S01]  /*6220*/  IMAD.MOV.U32 R13, RZ, RZ, RZ ;  /* 0x000000ffff0d7224 */ /* 0x000fe200078e00ff */
[----:B------:R-:W2:Y:S01]  /*6230*/  LDCU.64 UR6, c[0x4][0x78] ;  /* 0x01000f00ff0677ac */ /* 0x000ea20008000a00 */
[----:B------:R-:W1:Y:S01]  /*6240*/  LDC.64 R2, c[0x4][R3] ;  /* 0x0100000003027b82 */ /* 0x000e620000000a00 */
[----:B------:R-:W5:Y:S01]  /*6250*/  LDCU.64 UR4, c[0x4][0x10] ;  /* 0x01000200ff0477ac */ /* 0x000f620008000a00 */
[----:B---3--:R-:W-:Y:S01]  /*6260*/  MOV R5, UR9 ;  /* 0x0000000900057c02 */ /* 0x008fe20008000f00 */
[----:B------:R-:W-:Y:S01]  /*6270*/  IMAD.U32 R4, RZ, RZ, UR8 ;  /* 0x00000008ff047e24 */ /* 0x000fe2000f8e00ff */
[----:B--2---:R-:W-:Y:S01]  /*6280*/  MOV R7, UR7 ;  /* 0x0000000700077c02 */ /* 0x004fe20008000f00 */
[----:B------:R-:W-:Y:S01]  /*6290*/  IMAD.U32 R6, RZ, RZ, UR6 ;  /* 0x00000006ff067e24 */ /* 0x000fe2000f8e00ff */
[----:B-----5:R-:W-:Y:S01]  /*62a0*/  MOV R11, UR5 ;  /* 0x00000005000b7c02 */ /* 0x020fe20008000f00 */
[----:B------:R-:W-:Y:S02]  /*62b0*/  IMAD.U32 R10, RZ, RZ, UR4 ;  /* 0x00000004ff0a7e24 */ /* 0x000fe4000f8e00ff */
[----:B------:R-:W-:Y:S07]  /*62c0*/  LEPC R20, `(.L_x_96) ;  /* 0x000000001014794e */ /* 0x000fee0000000000 */
[----:B-1--4-:R-:W-:Y:S05]  /*62d0*/  CALL.ABS.NOINC R2 ;  /* 0x0000000002007343 */ /* 0x012fea0003c00000 */
.L_x_96:
[----:B------:R-:W-:Y:S05]  /*62e0*/  WARPSYNC.ALL ;  /* 0x0000000000007948 */ /* 0x000fea0003800000 */
[----:B------:R-:W-:Y:S01]  /*62f0*/  R2UR UR4, R34 ;  /* 0x00000000220472ca */ /* 0x000fe200000e0000 */
[----:B------:R-:W-:Y:S01]  /*6300*/  BSSY.RECONVERGENT B0, `(.L_x_97) ;  /* 0x000003e000007945 */ /* 0x000fe20003800200 */
[----:B------:R-:W-:Y:S02]  /*6310*/  MOV R20, UR37 ;  /* 0x0000002500147c02 */ /* 0x000fe40008000f00 */
[----:B------:R-:W-:Y:S02]  /*6320*/  SHF.L.U32 R80, R74, 0x2, RZ ;  /* 0x000000024a507819 */ /* 0x000fe400000006ff */
[----:B------:R-:W-:Y:S02]  /*6330*/  LEA R20, R20, R68, 0xb ;  /* 0x0000004414147211 */ /* 0x000fe400078e58ff */
[----:B------:R-:W-:Y:S02]  /*6340*/  SHF.L.U32 R81, R73, 0x2, RZ ;  /* 0x0000000249517819 */ /* 0x000fe400000006ff */
[----:B------:R-:W-:Y:S02]  /*6350*/  LEA R20, R20, UR36, 0x2 ;  /* 0x0000002414147c11 */ /* 0x000fe4000f8e10ff */
[----:B------:R-:W-:Y:S01]  /*6360*/  ISETP.NE.AND P0, PT, R75, RZ, PT ;  /* 0x000000ff4b00720c */ /* 0x000fe20003f05270 */
[----:B------:R-:W3:Y:S02]  /*6370*/  LDTM.16dp128bit.x8 R4, tmem[UR4] ;  /* 0x00000004000479ee */ /* 0x000ee40008180000 */
[C---:B---3--:R-:W-:Y:S01]  /*6380*/  FMUL R0, R33.reuse, R4 ;  /* 0x0000000421007220 */ /* 0x048fe20000400000 */
[C---:B------:R-:W-:Y:S01]  /*6390*/  FMUL R2, R33.reuse, R5 ;  /* 0x0000000521027220 */ /* 0x040fe20000400000 */
[C---:B--2---:R-:W-:Y:S01]  /*63a0*/  FMUL R3, R33.reuse, R6 ;  /* 0x0000000621037220 */ /* 0x044fe20000400000 */
[----:B------:R-:W-:Y:S01]  /*63b0*/  FMUL R7, R33, R7 ;  /* 0x0000000721077220 */ /* 0x000fe20000400000 */
[----:B----4-:R-:W-:Y:S01]  /*63c0*/  FFMA R36, R35, R40, R0 ;  /* 0x0000002823247223 */ /* 0x010fe20000000000 */
[----:B------:R-:W-:Y:S01]  /*63d0*/  FMUL R4, R33, R8 ;  /* 0x0000000821047220 */ /* 0x000fe20000400000 */
[----:B------:R-:W-:Y:S01]  /*63e0*/  FFMA R37, R35, R41, R2 ;  /* 0x0000002923257223 */ /* 0x000fe20000000002 */
[----:B------:R-:W-:Y:S01]  /*63f0*/  FMUL R5, R33, R9 ;  /* 0x0000000921057220 */ /* 0x000fe20000400000 */
[----:B------:R-:W-:Y:S01]  /*6400*/  FFMA R38, R35, R42, R3 ;  /* 0x0000002a23267223 */ /* 0x000fe20000000003 */
[----:B------:R-:W-:Y:S01]  /*6410*/  FMUL R6, R33, R10 ;  /* 0x0000000a21067220 */ /* 0x000fe20000400000 */
[----:B------:R-:W-:Y:S01]  /*6420*/  FFMA R39, R35, R43, R7 ;  /* 0x0000002b23277223 */ /* 0x000fe20000000007 */
[----:B------:R-:W-:Y:S01]  /*6430*/  FMUL R11, R33, R11 ;  /* 0x0000000b210b7220 */ /* 0x000fe20000400000 */
[----:B-1----:R-:W-:Y:S01]  /*6440*/  FFMA R4, R35, R44, R4 ;  /* 0x0000002c23047223 */ /* 0x002fe20000000004 */
[----:B------:R-:W-:Y:S01]  /*6450*/  FMUL R8, R33, R12 ;  /* 0x0000000c21087220 */ /* 0x000fe20000400000 */
[----:B------:R-:W-:Y:S01]  /*6460*/  FFMA R5, R35, R45, R5 ;  /* 0x0000002d23057223 */ /* 0x000fe20000000005 */
[----:B------:R1:W-:Y:S01]  /*6470*/  STSM.16.M88.4 [R20+0x400], R36 ;  /* 0x0004002414007844 */ /* 0x0003e20000000200 */
[----:B------:R-:W-:Y:S01]  /*6480*/  FMUL R9, R33, R13 ;  /* 0x0000000d21097220 */ /* 0x000fe20000400000 */
[----:B------:R-:W-:Y:S01]  /*6490*/  FFMA R6, R35, R46, R6 ;  /* 0x0000002e23067223 */ /* 0x000fe20000000006 */
[C---:B------:R-:W-:Y:S01]  /*64a0*/  FMUL R10, R33.reuse, R14 ;  /* 0x0000000e210a7220 */ /* 0x040fe20000400000 */
[----:B------:R-:W-:Y:S01]  /*64b0*/  FMUL R13, R33, R17 ;  /* 0x00000011210d7220 */ /* 0x000fe20000400000 */
[C---:B------:R-:W-:Y:S01]  /*64c0*/  IADD3 R17, PT, PT, R80.reuse, 0x400, R20 ;  /* 0x0000040050117810 */ /* 0x040fe20007ffe014 */
[----:B------:R-:W-:Y:S01]  /*64d0*/  FFMA R7, R35, R47, R11 ;  /* 0x0000002f23077223 */ /* 0x000fe2000000000b */
[----:B------:R-:W-:Y:S01]  /*64e0*/  FMUL R15, R33, R15 ;  /* 0x0000000f210f7220 */ /* 0x000fe20000400000 */
[----:B------:R-:W-:Y:S01]  /*64f0*/  FFMA R8, R35, R48, R8 ;  /* 0x0000003023087223 */ /* 0x000fe20000000008 */
[----:B------:R-:W-:Y:S01]  /*6500*/  FMUL R12, R33, R16 ;  /* 0x00000010210c7220 */ /* 0x000fe20000400000 */
[C---:B------:R-:W-:Y:S01]  /*6510*/  FFMA R9, R35.reuse, R49, R9 ;  /* 0x0000003123097223 */ /* 0x040fe20000000009 */
[----:B------:R1:W-:Y:S01]  /*6520*/  STSM.16.M88.4 [R17], R4 ;  /* 0x0000000411007844 */ /* 0x0003e20000000200 */
[----:B------:R-:W-:Y:S01]  /*6530*/  FFMA R10, R35, R50, R10 ;  /* 0x00000032230a7223 */ /* 0x000fe2000000000a */
[----:B------:R-:W-:Y:S01]  /*6540*/  FMUL R14, R33, R18 ;  /* 0x00000012210e7220 */ /* 0x000fe20000400000 */
[----:B------:R-:W-:Y:S01]  /*6550*/  IADD3 R16, PT, PT, R81, 0x400, R20 ;  /* 0x0000040051107810 */ /* 0x000fe20007ffe014 */
[----:B------:R-:W-:Y:S01]  /*6560*/  FFMA R11, R35, R51, R15 ;  /* 0x00000033230b7223 */ /* 0x000fe2000000000f */
[----:B------:R-:W-:Y:S01]  /*6570*/  FMUL R19, R33, R19 ;  /* 0x0000001321137220 */ /* 0x000fe20000400000 */
[C---:B------:R-:W-:Y:S01]  /*6580*/  FFMA R12, R35.reuse, R52, R12 ;  /* 0x00000034230c7223 */ /* 0x040fe2000000000c */
[C---:B------:R-:W-:Y:S01]  /*6590*/  FFMA R13, R35.reuse, R53, R13 ;  /* 0x00000035230d7223 */ /* 0x040fe2000000000d */
[C---:B------:R-:W-:Y:S01]  /*65a0*/  FFMA R14, R35.reuse, R54, R14 ;  /* 0x00000036230e7223 */ /* 0x040fe2000000000e */
[----:B------:R1:W-:Y:S01]  /*65b0*/  STSM.16.M88.4 [R16], R8 ;  /* 0x0000000810007844 */ /* 0x0003e20000000200 */
[----:B------:R-:W-:Y:S01]  /*65c0*/  IADD3 R0, PT, PT, R80, R16, RZ ;  /* 0x0000001050007210 */ /* 0x000fe20007ffe0ff */
[----:B------:R-:W-:Y:S05]  /*65d0*/  FFMA R15, R35, R55, R19 ;  /* 0x00000037230f7223 */ /* 0x000fea0000000013 */
[----:B------:R1:W-:Y:S01]  /*65e0*/  STSM.16.M88.4 [R0], R12 ;  /* 0x0000000c00007844 */ /* 0x0003e20000000200 */
[----:B------:R-:W-:Y:S01]  /*65f0*/  @!PT LDS RZ, [RZ] ;  /* 0x00000000fffff984 */ /* 0x000fe20000000800 */
[----:B------:R-:W-:Y:S01]  /*6600*/  @!PT LDS RZ, [RZ] ;  /* 0x00000000fffff984 */ /* 0x000fe20000000800 */
[----:B------:R-:W-:Y:S01]  /*6610*/  @!PT LDS RZ, [RZ] ;  /* 0x00000000fffff984 */ /* 0x000fe20000000800 */
[----:B------:R-:W-:Y:S01]  /*6620*/  @!PT LDS RZ, [RZ] ;  /* 0x00000000fffff984 */ /* 0x000fe20000000800 */
[----:B------:R2:W-:Y:S06]  /*6630*/  MEMBAR.ALL.CTA ;  /* 0x0000000000007992 */ /* 0x0005ec0000008000 */
[----:B--2---:R-:W2:Y:S02]  /*6640*/  FENCE.VIEW.ASYNC.S ;  /* 0x00000000000073c6 */ /* 0x004ea40000000000 */
[----:B--2---:R-:W-:Y:S06]  /*6650*/  BAR.SYNC.DEFER_BLOCKING 0x1, 0x80 ;  /* 0x0042000000007b1d */ /* 0x004fec0000010000 */
[----:B------:R-:W-:Y:S05]  /*6660*/  @P0 BRA `(.L_x_98) ;  /* 0x00000000001c0947 */ /* 0x000fea0003800000 */
[----:B------:R-:W-:Y:S02]  /*6670*/  ULEA UR5, UR37, UR36, 0xd ;  /* 0x0000002425057291 */ /* 0x000fe4000f8e68ff */
[----:B------:R-:W-:Y:S02]  /*6680*/  UIADD3 UR4, UP0, UPT, UR56, 0x680, URZ ;  /* 0x0000068038047890 */ /* 0x000fe4000ff1e0ff */
[----:B------:R-:W-:Y:S02]  /*6690*/  UIADD3 UR44, UPT, UPT, UR5, 0x400, URZ ;  /* 0x00000400052c7890 */ /* 0x000fe4000fffe0ff */
[----:B------:R-:W-:Y:S01]  /*66a0*/  UIADD3.X UR5, UPT, UPT, URZ, UR57, URZ, UP0, !UPT ;  /* 0x00000039ff057290 */ /* 0x000fe200087fe4ff */
[----:B------:R-:W-:Y:S08]  /*66b0*/  UMOV UR47, UR52 ;  /* 0x00000034002f7c82 */ /* 0x000ff00008000000 */
[----:B------:R2:W-:Y:S02]  /*66c0*/  UTMASTG.3D [UR44], [UR4] ;  /* 0x0000002c040073b5 */ /* 0x0005e40008010000 */
[----:B--2---:R0:W-:Y:S02]  /*66d0*/  UTMACMDFLUSH ;  /* 0x00000000000079b7 */ /* 0x0041e40000000000 */
.L_x_98:
[----:B------:R-:W-:Y:S05]  /*66e0*/  BSYNC.RECONVERGENT B0 ;  /* 0x0000000000007941 */ /* 0x000fea0003800200 */
.L_x_97:
[----:B------:R-:W-:Y:S01]  /*66f0*/  UIADD3 UR39, UPT, UPT, UR37, 0x1, URZ ;  /* 0x0000000125277890 */ /* 0x000fe2000fffe0ff */
[----:B------:R-:W-:Y:S03]  /*6700*/  BSSY.RECONVERGENT B0, `(.L_x_99) ;  /* 0x0000005000007945 */ /* 0x000fe60003800200 */
[----:B------:R-:W-:Y:S04]  /*6710*/  UISETP.NE.AND UP0, UPT, UR39, 0x3, UPT ;  /* 0x000000032700788c */ /* 0x000fe8000bf05270 */
[----:B------:R-:W-:Y:S01]  /*6720*/  USEL UR38, UR39, URZ, UP0 ;  /* 0x000000ff27267287 */ /* 0x000fe20008000000 */
[----:B------:R-:W-:Y:S11]  /*6730*/  @P0 BRA `(.L_x_100) ;  /* 0x0000000000040947 */ /* 0x000ff60003800000 */
[----:B------:R-:W-:Y:S04]  /*6740*/  DEPBAR.LE SB0, 0x1 ;  /* 0x000080400000791a */ /* 0x000fe80000000000 */
.L_x_100:
[----:B------:R-:W-:Y:S05]  /*6750*/  BSYNC.RECONVERGENT B0 ;  /* 0x0000000000007941 */ /* 0x000fea0003800200 */
.L_x_99:
[----:B------:R-:W-:Y:S01]  /*6760*/  BAR.SYNC.DEFER_BLOCKING 0x1, 0x80 ;  /* 0x0042000000007b1d */ /* 0x000fe20000010000 */
[----:B------:R-:W-:Y:S01]  /*6770*/  ISETP.NE.AND P1, PT, R79, RZ, PT ;  /* 0x000000ff4f00720c */ /* 0x000fe20003f25270 */
[----:B------:R-:W-:Y:S01]  /*6780*/  UISETP.NE.AND UP0, UPT, UR41, URZ, UPT ;  /* 0x000000ff2900728c */ /* 0x000fe2000bf05270 */
[----:B------:R-:W-:Y:S11]  /*6790*/  LEA R2, R84, UR36, 0x3 ;  /* 0x0000002454027c11 */ /* 0x000ff6000f8e18ff */
[----:B------:R-:W-:Y:S01]  /*67a0*/  @P1 SHF.L.U32 R3, R83, 0x1f, RZ ;  /* 0x0000001f53031819 */ /* 0x000fe200000006ff */
[----:B------:R-:W-:Y:S06]  /*67b0*/  BRA.U !UP0, `(.L_x_101) ;  /* 0x0000000108247547 */ /* 0x000fec000b800000 */
[----:B-1----:R-:W-:Y:S01]  /*67c0*/  IMAD.U32 R4, RZ, RZ, UR40 ;  /* 0x00000028ff047e24 */ /* 0x002fe2000f8e00ff */
[----:B------:R-:W-:Y:S01]  /*67d0*/  MOV R0, UR53 ;  /* 0x0000003500007c02 */ /* 0x000fe20008000f00 */
[----:B------:R-:W-:Y:S03]  /*67e0*/  UIADD3 UR4, UPT, UPT, UR40, 0x1, URZ ;  /* 0x0000000128047890 */ /* 0x000fe6000fffe0ff */
[----:B------:R-:W-:Y:S01]  /*67f0*/  @P1 LEA R4, R4, UR36, 0x3 ;  /* 0x0000002404041c11 */ /* 0x000fe2000f8e18ff */
[----:B------:R-:W-:Y:S04]  /*6800*/  UISETP.NE.AND UP0, UPT, UR4, 0x3, UPT ;  /* 0x000000030400788c */ /* 0x000fe8000bf05270 */
[----:B------:R-:W-:Y:S01]  /*6810*/  @P1 VIADD R4, R4, 0x48 ;  /* 0x0000004804041836 */ /* 0x000fe20000000000 */
[----:B------:R-:W-:Y:S04]  /*6820*/  USEL UR40, UR4, URZ, UP0 ;  /* 0x000000ff04287287 */ /* 0x000fe80008000000 */
[----:B------:R-:W-:Y:S04]  /*6830*/  @P1 PRMT R0, R0, 0x654, R4 ;  /* 0x0000065400001816 */ /* 0x000fe80000000004 */
[----:B------:R2:W-:Y:S04]  /*6840*/  @P1 SYNCS.ARRIVE.TRANS64.RED.A1T0 RZ, [R0+URZ], RZ ;  /* 0x000000ff00ff19a7 */ /* 0x0005e800081004ff */
.L_x_101:
[----:B------:R-:W3:Y:S01]  /*6850*/  @P1 SYNCS.PHASECHK.TRANS64.TRYWAIT P0, [R2+URZ+0x30], R3 ;  /* 0x00003003020015a7 */ /* 0x000ee200080011ff */
[----:B------:R-:W-:Y:S01]  /*6860*/  BSSY B1, `(.L_x_102) ;  /* 0x0000017000017945 */ /* 0x000fe20003800000 */
[----:B---3--:R-:W-:Y:S03]  /*6870*/  @P1 SEL R85, RZ, 0x1, !P0 ;  /* 0x00000001ff551807 */ /* 0x008fe60004000000 */
[----:B------:R-:W-:Y:S05]  /*6880*/  @!P1 BRA `(.L_x_103) ;  /* 0x0000000000509947 */ /* 0x000fea0003800000 */
[----:B------:R-:W-:Y:S01]  /*6890*/  ISETP.NE.AND P1, PT, R86, RZ, PT ;  /* 0x000000ff5600720c */ /* 0x000fe20003f25270 */
[----:B------:R-:W-:Y:S01]  /*68a0*/  BSSY B0, `(.L_x_104) ;  /* 0x000000a000007945 */ /* 0x000fe20003800000 */
[----:B------:R-:W-:Y:S11]  /*68b0*/  ISETP.NE.AND P0, PT, R85, RZ, PT ;  /* 0x000000ff5500720c */ /* 0x000ff60003f05270 */
[----:B-1----:R-:W-:Y:S05]  /*68c0*/  @P1 IMAD R4, R84, 0x800, R68 ;  /* 0x0000080054041824 */ /* 0x002fea00078e0244 */
[----:B------:R-:W-:Y:S05]  /*68d0*/  @P1 LEA R4, R4, UR36, 0x2 ;  /* 0x0000002404041c11 */ /* 0x000fea000f8e10ff */
[--C-:B--2---:R-:W-:Y:S02]  /*68e0*/  @P1 IMAD.IADD R0, R81, 0x1, R4.reuse ;  /* 0x0000000151001824 */ /* 0x104fe400078e0204 */
[----:B------:R-:W-:Y:S01]  /*68f0*/  @P1 IMAD.IADD R3, R80, 0x1, R4 ;  /* 0x0000000150031824 */ /* 0x000fe200078e0204 */
[----:B------:R-:W-:Y:S06]  /*6900*/  @P0 BRA `(.L_x_105) ;  /* 0x00000000000c0947 */ /* 0x000fec0003800000 */
[----:B------:R-:W-:Y:S04]  /*6910*/  SHF.L.U32 R83, R83, 0x1f, RZ ;  /* 0x0000001f53537819 */ /* 0x000fe800000006ff */
[----:B------:R-:W1:Y:S02]  /*6920*/  SYNCS.PHASECHK.TRANS64.TRYWAIT P0, [R2+URZ+0x30], R83 ;  /* 0x00003053020075a7 */ /* 0x000e6400080011ff */
[----:B-1----:R-:W-:Y:S05]  /*6930*/  @!P0 BRA `(.L_x_106) ;  /* 0x0000001000e88947 */ /* 0x002fea0003800000 */
.L_x_105:
[----:B------:R-:W-:Y:S05]  /*6940*/  BSYNC B0 ;  /* 0x0000000000007941 */ /* 0x000fea0003800000 */
.L_x_104:
[----:B------:R-:W-:Y:S11]  /*6950*/  ISETP.NE.AND P0, PT, R86, RZ, PT ;  /* 0x000000ff5600720c */ /* 0x000ff60003f05270 */
[----:B------:R-:W-:Y:S02]  /*6960*/  @!UPT UIADD3 URZ, UPT, UPT, URZ, URZ, URZ ;  /* 0x000000fffffff290 */ /* 0x000fe4000fffe0ff */
[----:B-1----:R-:W-:Y:S01]  /*6970*/  @P0 IADD3 R2, PT, PT, R80, R0, RZ ;  /* 0x0000000050020210 */ /* 0x002fe20007ffe0ff */
[----:B------:R-:W-:Y:S05]  /*6980*/  @P0 WARPSYNC.ALL ;  /* 0x0000000000000948 */ /* 0x000fea0003800000 */
[----:B------:R3:W4:Y:S04]  /*6990*/  @P0 LDSM.16.M88.4 R40, [R4+0x400] ;  /* 0x000400000428083b */ /* 0x0007280000000200 */
[----:B------:R3:W1:Y:S04]  /*69a0*/  @P0 LDSM.16.M88.4 R44, [R3+0x400] ;  /* 0x00040000032c083b */ /* 0x0006680000000200 */
[----:B------:R3:W2:Y:S04]  /*69b0*/  @P0 LDSM.16.M88.4 R48, [R0+0x400] ;  /* 0x000400000030083b */ /* 0x0006a80000000200 */
[----:B------:R3:W1:Y:S02]  /*69c0*/  @P0 LDSM.16.M88.4 R52, [R2+0x400] ;  /* 0x000400000234083b */ /* 0x0006640000000200 */
.L_x_103:
[----:B------:R-:W-:Y:S05]  /*69d0*/  BSYNC B1 ;  /* 0x0000000000017941 */ /* 0x000fea0003800000 */
.L_x_102:
[----:B-123--:R-:W-:Y:S05]  /*69e0*/  VIADD R0, R34, 0x20 ;  /* 0x0000002022007836 */ /* 0x00efea0000000000 */
[----:B------:R-:W-:Y:S04]  /*69f0*/  SHF.R.U32.HI R0, RZ, 0x15, R0 ;  /* 0x00000015ff007819 */ /* 0x000fe80000011600 */
[----:B------:R-:W-:Y:S11]  /*6a00*/  LOP3.LUT P0, RZ, R0, 0x3, R69, 0x48, !PT ;  /* 0x0000000300ff7812 */ /* 0x000ff60007804845 */
[----:B------:R-:W-:Y:S02]  /*6a10*/  @!UPT UIADD3 URZ, UPT, UPT, URZ, URZ, URZ ;  /* 0x000000fffffff290 */ /* 0x000fe4000fffe0ff */
[----:B------:R-:W-:Y:S05]  /*6a20*/  @!P0 BRA `(.L_x_107) ;  /* 0x0000000000408947 */ /* 0x000fea0003800000 */
[----:B------:R-:W1:Y:S01]  /*6a30*/  LDCU.64 UR8, c[0x4][0x70] ;  /* 0x01000e00ff0877ac */ /* 0x000e620008000a00 */
[----:B------:R-:W-:Y:S01]  /*6a40*/  MOV R3, 0x0 ;  /* 0x0000000000037802 */ /* 0x000fe20000000f00 */
[----:B------:R-:W-:Y:S02]  /*6a50*/  HFMA2 R12, -RZ, RZ, 0, 5.9604644775390625e-08 ;  /* 0x00000001ff0c7431 */ /* 0x000fe400000001ff */
[----:B------:R-:W-:Y:S02]  /*6a60*/  IMAD.MOV.U32 R8, RZ, RZ, 0x192 ;  /* 0x00000192ff087424 */ /* 0x000fe400078e00ff */
[----:B------:R-:W-:Y:S01]  /*6a70*/  IMAD.MOV.U32 R13, RZ, RZ, RZ ;  /* 0x000000ffff0d7224 */ /* 0x000fe200078e00ff */
[----:B------:R-:W2:Y:S01]  /*6a80*/  LDCU.64 UR6, c[0x4][0x78] ;  /* 0x01000f00ff0677ac */ /* 0x000ea20008000a00 */
[----:B------:R-:W3:Y:S01]  /*6a90*/  LDC.64 R2, c[0x4][R3] ;  /* 0x0100000003027b82 */ /* 0x000ee20000000a00 */
[----:B------:R-:W5:Y:S01]  /*6aa0*/  LDCU.64 UR4, c[0x4][0x10] ;  /* 0x01000200ff0477ac */ /* 0x000f620008000a00 */
[----:B-1----:R-:W-:Y:S01]  /*6ab0*/  MOV R5, UR9 ;  /* 0x0000000900057c02 */ /* 0x002fe20008000f00 */
[----:B------:R-:W-:Y:S01]  /*6ac0*/  IMAD.U32 R4, RZ, RZ, UR8 ;  /* 0x00000008ff047e24 */ /* 0x000fe2000f8e00ff */
[----:B--2---:R-:W-:Y:S01]  /*6ad0*/  MOV R7, UR7 ;  /* 0x0000000700077c02 */ /* 0x004fe20008000f00 */
[----:B------:R-:W-:Y:S01]  /*6ae0*/  IMAD.U32 R6, RZ, RZ, UR6 ;  /* 0x00000006ff067e24 */ /* 0x000fe2000f8e00ff */
[----:B-----5:R-:W-:Y:S01]  /*6af0*/  MOV R11, UR5 ;  /* 0x00000005000b7c02 */ /* 0x020fe20008000f00 */
[----:B------:R-:W-:Y:S02]  /*6b00*/  IMAD.U32 R10, RZ, RZ, UR4 ;  /* 0x00000004ff0a7e24 */ /* 0x000fe4000f8e00ff */
[----:B------:R-:W-:Y:S07]  /*6b10*/  LEPC R20, `(.L_x_107) ;  /* 0x000000001014794e */ /* 0x000fee0000000000 */
[----:B---34-:R-:W-:Y:S05]  /*6b20*/  CALL.ABS.NOINC R2 ;  /* 0x0000000002007343 */ /* 0x018fea0003c00000 */
.L_x_107:
[----:B------:R-:W-:Y:S01]  /*6b30*/  ISETP.NE.AND P0, PT, R75, RZ, PT ;  /* 0x000000ff4b00720c */ /* 0x000fe20003f05270 */
[----:B------:R-:W-:Y:S05]  /*6b40*/  WARPSYNC.ALL ;  /* 0x0000000000007948 */ /* 0x000fea0003800000 */
[----:B------:R-:W-:Y:S01]  /*6b50*/  R2UR UR4, R34 ;  /* 0x00000000220472ca */ /* 0x000fe200000e0000 */
[----:B------:R-:W-:Y:S11]  /*6b60*/  BSSY.RECONVERGENT B0, `(.L_x_108) ;  /* 0x0000044000007945 */ /* 0x000ff60003800200 */
[----:B------:R-:W-:Y:S01]  /*6b70*/  @!UPT UIADD3 URZ, UPT, UPT, URZ, URZ, URZ ;  /* 0x000000fffffff290 */ /* 0x000fe2000fffe0ff */
[----:B------:R-:W1:Y:S01]  /*6b80*/  LDTM.16dp128bit.x8 R4, tmem[UR4+0x20] ;  /* 0x00002004000479ee */ /* 0x000e620008180000 */
[----:B------:R-:W-:Y:S01]  /*6b90*/  R2UR UR4, R82 ;  /* 0x00000000520472ca */ /* 0x000fe200000e0000 */
[----:B------:R-:W-:Y:S11]  /*6ba0*/  NOP ;  /* 0x0000000000007918 */ /* 0x000ff60000000000 */
[----:B------:R-:W-:Y:S01]  /*6bb0*/  @!UPT UIADD3 URZ, UPT, UPT, URZ, URZ, URZ ;  /* 0x000000fffffff290 */ /* 0x000fe2000fffe0ff */
[----:B------:R-:W-:Y:S04]  /*6bc0*/  UIADD3 UR4, UPT, UPT, UR4, 0xb0, URZ ;  /* 0x000000b004047890 */ /* 0x000fe8000fffe0ff */
[----:B------:R-:W-:Y:S01]  /*6bd0*/  UPRMT UR4, UR53, 0x654, UR4 ;  /* 0x0000065435047896 */ /* 0x000fe20008000004 */
[C---:B-1----:R-:W-:Y:S01]  /*6be0*/  FMUL R0, R33.reuse, R4 ;  /* 0x0000000421007220 */ /* 0x042fe20000400000 */
[C---:B------:R-:W-:Y:S01]  /*6bf0*/  FMUL R2, R33.reuse, R5 ;  /* 0x0000000521027220 */ /* 0x040fe20000400000 */
[----:B------:R-:W-:Y:S06]  /*6c00*/  FMUL R3, R33, R6 ;  /* 0x0000000621037220 */ /* 0x000fec0000400000 */
[----:B------:R-:W-:Y:S01]  /*6c10*/  SYNCS.ARRIVE.TRANS64.RED.A1T0 RZ, [UR4], RZ ;  /* 0x000000ffffff79a7 */ /* 0x000fe20008100404 */
[C---:B----4-:R-:W-:Y:S01]  /*6c20*/  FFMA R36, R35.reuse, R40, R0 ;  /* 0x0000002823247223 */ /* 0x050fe20000000000 */
[----:B------:R-:W-:Y:S01]  /*6c30*/  MOV R0, UR38 ;  /* 0x0000002600007c02 */ /* 0x000fe20008000f00 */
[----:B------:R-:W-:Y:S01]  /*6c40*/  FFMA R37, R35, R41, R2 ;  /* 0x0000002923257223 */ /* 0x000fe20000000002 */
[C---:B------:R-:W-:Y:S01]  /*6c50*/  FMUL R7, R33.reuse, R7 ;  /* 0x0000000721077220 */ /* 0x040fe20000400000 */
[C---:B------:R-:W-:Y:S01]  /*6c60*/  FMUL R4, R33.reuse, R8 ;  /* 0x0000000821047220 */ /* 0x040fe20000400000 */
[----:B------:R-:W-:Y:S01]  /*6c70*/  LEA R0, R0, R68, 0xb ;  /* 0x0000004400007211 */ /* 0x000fe200078e58ff */
[----:B------:R-:W-:Y:S01]  /*6c80*/  FMUL R5, R33, R9 ;  /* 0x0000000921057220 */ /* 0x000fe20000400000 */
[----:B------:R-:W-:Y:S01]  /*6c90*/  FFMA R38, R35, R42, R3 ;  /* 0x0000002a23267223 */ /* 0x000fe20000000003 */
[----:B------:R-:W-:Y:S01]  /*6ca0*/  FMUL R6, R33, R10 ;  /* 0x0000000a21067220 */ /* 0x000fe20000400000 */
[----:B------:R-:W-:Y:S01]  /*6cb0*/  FFMA R39, R35, R43, R7 ;  /* 0x0000002b23277223 */ /* 0x000fe20000000007 */
[----:B------:R-:W-:Y:S01]  /*6cc0*/  LEA R0, R0, UR36, 0x2 ;  /* 0x0000002400007c11 */ /* 0x000fe2000f8e10ff */
[----:B------:R-:W-:Y:S01]  /*6cd0*/  FMUL R11, R33, R11 ;  /* 0x0000000b210b7220 */ /* 0x000fe20000400000 */
[----:B------:R-:W-:Y:S01]  /*6ce0*/  FFMA R4, R35, R44, R4 ;  /* 0x0000002c23047223 */ /* 0x000fe20000000004 */
[----:B------:R-:W-:Y:S01]  /*6cf0*/  FMUL R8, R33, R12 ;  /* 0x0000000c21087220 */ /* 0x000fe20000400000 */
[----:B------:R-:W-:Y:S01]  /*6d00*/  FFMA R5, R35, R45, R5 ;  /* 0x0000002d23057223 */ /* 0x000fe20000000005 */
[----:B------:R1:W-:Y:S01]  /*6d10*/  STSM.16.M88.4 [R0+0x400], R36 ;  /* 0x0004002400007844 */ /* 0x0003e20000000200 */
[----:B------:R-:W-:Y:S01]  /*6d20*/  FMUL R9, R33, R13 ;  /* 0x0000000d21097220 */ /* 0x000fe20000400000 */
[----:B------:R-:W-:Y:S01]  /*6d30*/  FFMA R6, R35, R46, R6 ;  /* 0x0000002e23067223 */ /* 0x000fe20000000006 */
[----:B------:R-:W-:Y:S01]  /*6d40*/  FMUL R10, R33, R14 ;  /* 0x0000000e210a7220 */ /* 0x000fe20000400000 */
[----:B------:R-:W-:Y:S01]  /*6d50*/  FFMA R7, R35, R47, R11 ;  /* 0x0000002f23077223 */ /* 0x000fe2000000000b */
[C---:B------:R-:W-:Y:S01]  /*6d60*/  IADD3 R2, PT, PT, R80.reuse, 0x400, R0 ;  /* 0x0000040050027810 */ /* 0x040fe20007ffe000 */
[----:B------:R-:W-:Y:S01]  /*6d70*/  FMUL R15, R33, R15 ;  /* 0x0000000f210f7220 */ /* 0x000fe20000400000 */
[----:B------:R-:W-:Y:S01]  /*6d80*/  FFMA R8, R35, R48, R8 ;  /* 0x0000003023087223 */ /* 0x000fe20000000008 */
[----:B------:R-:W-:Y:S01]  /*6d90*/  FMUL R12, R33, R16 ;  /* 0x00000010210c7220 */ /* 0x000fe20000400000 */
[----:B------:R-:W-:Y:S01]  /*6da0*/  FFMA R9, R35, R49, R9 ;  /* 0x0000003123097223 */ /* 0x000fe20000000009 */
[----:B------:R1:W-:Y:S01]  /*6db0*/  STSM.16.M88.4 [R2], R4 ;  /* 0x0000000402007844 */ /* 0x0003e20000000200 */
[----:B------:R-:W-:Y:S01]  /*6dc0*/  FMUL R13, R33, R17 ;  /* 0x00000011210d7220 */ /* 0x000fe20000400000 */
[----:B------:R-:W-:Y:S01]  /*6dd0*/  FFMA R10, R35, R50, R10 ;  /* 0x00000032230a7223 */ /* 0x000fe2000000000a */
[----:B------:R-:W-:Y:S01]  /*6de0*/  FMUL R14, R33, R18 ;  /* 0x00000012210e7220 */ /* 0x000fe20000400000 */
[----:B------:R-:W-:Y:S01]  /*6df0*/  FFMA R11, R35, R51, R15 ;  /* 0x00000033230b7223 */ /* 0x000fe2000000000f */
[----:B------:R-:W-:Y:S01]  /*6e00*/  IADD3 R81, PT, PT, R81, 0x400, R0 ;  /* 0x0000040051517810 */ /* 0x000fe20007ffe000 */
[----:B------:R-:W-:Y:S01]  /*6e10*/  FMUL R19, R33, R19 ;  /* 0x0000001321137220 */ /* 0x000fe20000400000 */
[C---:B------:R-:W-:Y:S01]  /*6e20*/  FFMA R12, R35.reuse, R52, R12 ;  /* 0x00000034230c7223 */ /* 0x040fe2000000000c */
[C---:B------:R-:W-:Y:S01]  /*6e30*/  FFMA R13, R35.reuse, R53, R13 ;  /* 0x00000035230d7223 */ /* 0x040fe2000000000d */
[C---:B------:R-:W-:Y:S01]  /*6e40*/  FFMA R14, R35.reuse, R54, R14 ;  /* 0x00000036230e7223 */ /* 0x040fe2000000000e */
[----:B------:R1:W-:Y:S01]  /*6e50*/  STSM.16.M88.4 [R81], R8 ;  /* 0x0000000851007844 */ /* 0x0003e20000000200 */
[----:B------:R-:W-:Y:S01]  /*6e60*/  FFMA R15, R35, R55, R19 ;  /* 0x00000037230f7223 */ /* 0x000fe20000000013 */
[----:B------:R-:W-:Y:S05]  /*6e70*/  IADD3 R80, PT, PT, R80, R81, RZ ;  /* 0x0000005150507210 */ /* 0x000fea0007ffe0ff */
        /* <DEDUP_REMOVED lines=12> */
[----:B------:R-:W-:Y:S02]  /*6f40*/  UIADD3 UR9, UPT, UPT, UR45, 0x20, URZ ;  /* 0x000000202d097890 */ /* 0x000fe4000fffe0ff */
[----:B------:R-:W-:Y:S01]  /*6f50*/  UIADD3.X UR5, UPT, UPT, URZ, UR57, URZ, UP0, !UPT ;  /* 0x00000039ff057290 */ /* 0x000fe200087fe4ff */
[----:B------:R-:W-:Y:S01]  /*6f60*/  UMOV UR10, UR46 ;  /* 0x0000002e000a7c82 */ /* 0x000fe20008000000 */
[----:B------:R-:W-:Y:S07]  /*6f70*/  UMOV UR11, UR52 ;  /* 0x00000034000b7c82 */ /* 0x000fee0008000000 */
[----:B------:R2:W-:Y:S02]  /*6f80*/  UTMASTG.3D [UR8], [UR4] ;  /* 0x00000008040073b5 */ /* 0x0005e40008010000 */
[----:B--2---:R0:W-:Y:S02]  /*6f90*/  UTMACMDFLUSH ;  /* 0x00000000000079b7 */ /* 0x0041e40000000000 */
.L_x_109:
[----:B------:R-:W-:Y:S05]  /*6fa0*/  BSYNC.RECONVERGENT B0 ;  /* 0x0000000000007941 */ /* 0x000fea0003800200 */
.L_x_108:
[----:B------:R-:W-:Y:S01]  /*6fb0*/  UIADD3 UR4, UPT, UPT, UR38, 0x1, URZ ;  /* 0x0000000126047890 */ /* 0x000fe2000fffe0ff */
[----:B------:R-:W-:Y:S03]  /*6fc0*/  BSSY.RECONVERGENT B0, `(.L_x_110) ;  /* 0x0000008000007945 */ /* 0x000fe60003800200 */
[----:B------:R-:W-:Y:S04]  /*6fd0*/  UISETP.NE.AND UP0, UPT, UR4, 0x3, UPT ;  /* 0x000000030400788c */ /* 0x000fe8000bf05270 */
[----:B------:R-:W-:Y:S02]  /*6fe0*/  UISETP.EQ.XOR UP1, UPT, UR39, 0x3, !UP0 ;  /* 0x000000032700788c */ /* 0x000fe4000c722a70 */
[----:B------:R-:W-:Y:S02]  /*6ff0*/  USEL UR37, UR4, URZ, UP0 ;  /* 0x000000ff04257287 */ /* 0x000fe40008000000 */
[----:B------:R-:W-:Y:S04]  /*7000*/  USEL UR5, URZ, 0x1, !UP1 ;  /* 0x00000001ff057887 */ /* 0x000fe8000c800000 */
[----:B------:R-:W-:Y:S01]  /*7010*/  ULOP3.LUT UR42, UR42, UR5, URZ, 0x3c, !UPT ;  /* 0x000000052a2a7292 */ /* 0x000fe2000f8e3cff */
[----:B------:R-:W-:Y:S11]  /*7020*/  @P0 BRA `(.L_x_111) ;  /* 0x0000000000040947 */ /* 0x000ff60003800000 */
[----:B------:R-:W-:Y:S04]  /*7030*/  DEPBAR.LE SB0, 0x1 ;  /* 0x000080400000791a */ /* 0x000fe80000000000 */
.L_x_111:
[----:B------:R-:W-:Y:S05]  /*7040*/  BSYNC.RECONVERGENT B0 ;  /* 0x0000000000007941 */ /* 0x000fea0003800200 */
.L_x_110:
[----:B------:R-:W-:Y:S01]  /*7050*/  BAR.SYNC.DEFER_BLOCKING 0x1, 0x80 ;  /* 0x0042000000007b1d */ /* 0x000fe20000010000 */
[----:B------:R-:W-:Y:S01]  /*7060*/  UISETP.NE.AND UP0, UPT, UR41, -0x2, UPT ;  /* 0xfffffffe2900788c */ /* 0x000fe2000bf05270 */
[----:B------:R-:W-:Y:S08]  /*7070*/  IADD3 R31, PT, PT, R31, 0x1, RZ ;  /* 0x000000011f1f7810 */ /* 0x000ff00007ffe0ff */
[----:B------:R-:W-:Y:S05]  /*7080*/  BRA.U !UP0, `(.L_x_112) ;  /* 0x0000000108287547 */ /* 0x000fea000b800000 */
[----:B------:R-:W-:Y:S01]  /*7090*/  ISETP.NE.AND P0, PT, R79, RZ, PT ;  /* 0x000000ff4f00720c */ /* 0x000fe20003f05270 */
[----:B-1----:R-:W-:Y:S01]  /*70a0*/  IMAD.U32 R2, RZ, RZ, UR40 ;  /* 0x00000028ff027e24 */ /* 0x002fe2000f8e00ff */
[----:B------:R-:W-:Y:S01]  /*70b0*/  UIADD3 UR4, UPT, UPT, UR40, 0x1, URZ ;  /* 0x0000000128047890 */ /* 0x000fe2000fffe0ff */
[----:B------:R-:W-:Y:S03]  /*70c0*/  IMAD.U32 R0, RZ, RZ, UR53 ;  /* 0x00000035ff007e24 */ /* 0x000fe6000f8e00ff */
[----:B------:R-:W-:Y:S04]  /*70d0*/  UISETP.NE.AND UP0, UPT, UR4, 0x3, UPT ;  /* 0x000000030400788c */ /* 0x000fe8000bf05270 */
[----:B------:R-:W-:Y:S03]  /*70e0*/  USEL UR40, UR4, URZ, UP0 ;  /* 0x000000ff04287287 */ /* 0x000fe60008000000 */
[----:B------:R-:W-:Y:S05]  /*70f0*/  @P0 LEA R2, R2, UR36, 0x3 ;  /* 0x0000002402020c11 */ /* 0x000fea000f8e18ff */
[----:B------:R-:W-:Y:S05]  /*7100*/  @P0 VIADD R2, R2, 0x48 ;  /* 0x0000004802020836 */ /* 0x000fea0000000000 */
[----:B------:R-:W-:Y:S04]  /*7110*/  @P0 PRMT R0, R0, 0x654, R2 ;  /* 0x0000065400000816 */ /* 0x000fe80000000002 */
[----:B------:R2:W-:Y:S03]  /*7120*/  @P0 SYNCS.ARRIVE.TRANS64.RED.A1T0 RZ, [R0+URZ], RZ ;  /* 0x000000ff00ff09a7 */ /* 0x0005e600081004ff */
.L_x_112:
[----:B------:R-:W-:Y:S01]  /*7130*/  ISETP.NE.AND P2, PT, R76, RZ, PT ;  /* 0x000000ff4c00720c */ /* 0x000fe20003f45270 */
[----:B------:R-:W-:Y:S01]  /*7140*/  UIADD3 UR41, UPT, UPT, UR41, 0x2, URZ ;  /* 0x0000000229297890 */ /* 0x000fe2000fffe0ff */
[----:B------:R-:W-:Y:S01]  /*7150*/  ISETP.NE.AND P0, PT, R78, 0x2, PT ;  /* 0x000000024e00780c */ /* 0x000fe20003f05270 */
[----:B-1----:R-:W-:Y:S01]  /*7160*/  IMAD.IADD R14, R29, 0x1, R62 ;  /* 0x000000011d0e7824 */ /* 0x002fe200078e023e */
[----:B------:R-:W-:Y:S01]  /*7170*/  ISETP.NE.AND P1, PT, R31, 0x4, PT ;  /* 0x000000041f00780c */ /* 0x000fe20003f25270 */
[----:B------:R-:W-:Y:S01]  /*7180*/  IMAD.IADD R15, R30, 0x1, R63 ;  /* 0x000000011e0f7824 */ /* 0x000fe200078e023f */
[----:B------:R-:W-:Y:S02]  /*7190*/  SEL R2, RZ, 0x1, P0 ;  /* 0x00000001ff027807 */ /* 0x000fe40000000000 */
[----:B--2---:R-:W-:Y:S02]  /*71a0*/  SEL R0, RZ, 0x1, P1 ;  /* 0x00000001ff007807 */ /* 0x004fe40000800000 */
[----:B------:R-:W-:Y:S02]  /*71b0*/  LOP3.LUT R71, R71, R2, RZ, 0x3c, !PT ;  /* 0x0000000247477212 */ /* 0x000fe400078e3cff */
[----:B------:R-:W-:Y:S02]  /*71c0*/  LOP3.LUT R72, R72, R0, RZ, 0x3c, !PT ;  /* 0x0000000048487212 */ /* 0x000fe400078e3cff */
[----:B------:R-:W-:Y:S02]  /*71d0*/  @P2 R2UR UR52, R70 ;  /* 0x00000000463422ca */ /* 0x000fe400000e0000 */
[----:B------:R-:W-:Y:S02]  /*71e0*/  SEL R78, R78, RZ, P0 ;  /* 0x000000ff4e4e7207 */ /* 0x000fe40000000000 */
[----:B------:R-:W-:Y:S01]  /*71f0*/  SEL R31, R31, RZ, P1 ;  /* 0x000000ff1f1f7207 */ /* 0x000fe20000800000 */
[----:B------:R-:W-:Y:S10]  /*7200*/  @P2 BRA `(.L_x_113) ;  /* 0xffffffe0002c2947 */ /* 0x000ff4000383ffff */
[----:B------:R-:W-:-:S09]  /*7210*/  UISETP.NE.AND UP0, UPT, UR43, URZ, UPT ;  /* 0x000000ff2b00728c */ /* 0x000fd2000bf05270 */
[----:B------:R-:W-:Y:S05]  /*7220*/  BRA.U !UP0, `(.L_x_114) ;  /* 0x0000000108487547 */ /* 0x000fea000b800000 */
[----:B------:R-:W1:Y:S02]  /*7230*/  LDCU.64 UR4, c[0x0][0x890] ;  /* 0x00011200ff0477ac */ /* 0x000e640008000a00 */
[----:B-1----:R-:W-:-:S04]  /*7240*/  UISETP.NE.U32.AND UP0, UPT, UR4, URZ, UPT ;  /* 0x000000ff0400728c */ /* 0x002fc8000bf05070 */
[----:B------:R-:W-:-:S09]  /*7250*/  UISETP.NE.AND.EX UP0, UPT, UR5, URZ, UPT, UP0 ;  /* 0x000000ff0500728c */ /* 0x000fd2000bf05300 */
[----:B------:R-:W-:Y:S05]  /*7260*/  BRA.U UP0, `(.L_x_115) ;  /* 0x00000001000c7547 */ /* 0x000fea000b800000 */
[----:B------:R-:W-:-:S13]  /*7270*/  FSETP.NEU.AND P0, PT, R35, RZ, PT ;  /* 0x000000ff2300720b */ /* 0x000fda0003f0d000 */
[----:B------:R-:W-:Y:S05]  /*7280*/  @!P0 EXIT ;  /* 0x000000000000894d */ /* 0x000fea0003800000 */
[----:B------:R-:W-:Y:S05]  /*7290*/  BRA `(.L_x_114) ;  /* 0x00000000002c7947 */ /* 0x000fea0003800000 */
.L_x_115:
[----:B------:R-:W-:Y:S01]  /*72a0*/  ISETP.NE.AND P0, PT, R77, RZ, PT ;  /* 0x000000ff4d00720c */ /* 0x000fe20003f05270 */
[----:B------:R-:W-:-:S12]  /*72b0*/  BSSY.RECONVERGENT B0, `(.L_x_114) ;  /* 0x0000009000007945 */ /* 0x000fd80003800200 */
[----:B------:R-:W-:Y:S05]  /*72c0*/  @P0 BRA `(.L_x_116) ;  /* 0x0000000000140947 */ /* 0x000fea0003800000 */
[----:B------:R-:W1:Y:S02]  /*72d0*/  LDCU.64 UR4, c[0x0][0x888] ;  /* 0x00011100ff0477ac */ /* 0x000e640008000a00 */
[----:B-1----:R-:W-:-:S04]  /*72e0*/  ISETP.NE.U32.AND P0, PT, RZ, UR4, PT ;  /* 0x00000004ff007c0c */ /* 0x002fc8000bf05070 */
[----:B------:R-:W-:-:S13]  /*72f0*/  ISETP.NE.AND.EX P0, PT, RZ, UR5, PT, P0 ;  /* 0x00000005ff007c0c */ /* 0x000fda000bf05300 */
[----:B------:R-:W-:Y:S05]  /*7300*/  @!P0 EXIT ;  /* 0x000000000000894d */ /* 0x000fea0003800000 */
[----:B------:R-:W-:Y:S05]  /*7310*/  BRA `(.L_x_117) ;  /* 0x0000000000087947 */ /* 0x000fea0003800000 */
.L_x_116:
[----:B------:R-:W-:-:S13]  /*7320*/  FSETP.NEU.AND P0, PT, R35, RZ, PT ;  /* 0x000000ff2300720b */ /* 0x000fda0003f0d000 */
[----:B------:R-:W-:Y:S05]  /*7330*/  @!P0 EXIT ;  /* 0x000000000000894d */ /* 0x000fea0003800000 */
.L_x_117:
[----:B------:R-:W-:Y:S05]  /*7340*/  BSYNC.RECONVERGENT B0 ;  /* 0x0000000000007941 */ /* 0x000fea0003800200 */
.L_x_114:
[----:B------:R-:W-:Y:S01]  /*7350*/  ULEA UR4, UR40, UR36, 0x3 ;  /* 0x0000002428047291 */ /* 0x000fe2000f8e18ff */
[----:B------:R-:W-:-:S04]  /*7360*/  DEPBAR.LE SB0, 0x0 ;  /* 0x000080000000791a */ /* 0x000fc80000000000 */
[----:B------:R-:W-:-:S04]  /*7370*/  UIADD3 UR4, UPT, UPT, UR4, 0x48, URZ ;  /* 0x0000004804047890 */ /* 0x000fc8000fffe0ff */
[----:B------:R-:W-:-:S09]  /*7380*/  UPRMT UR4, UR53, 0x654, UR4 ;  /* 0x0000065435047896 */ /* 0x000fd20008000004 */
[----:B------:R-:W-:Y:S01]  /*7390*/  SYNCS.ARRIVE.TRANS64.RED.A1T0 RZ, [UR4], RZ ;  /* 0x000000ffffff79a7 */ /* 0x000fe20008100404 */
[----:B------:R-:W-:Y:S05]  /*73a0*/  EXIT ;  /* 0x000000000000794d */ /* 0x000fea0003800000 */
.L_x_19:
[----:B--2---:R2:W1:Y:S02]  /*73b0*/  SYNCS.PHASECHK.TRANS64.TRYWAIT P0, [R2+URZ+0xe0], R3 ;  /* 0x0000e003020075a7 */ /* 0x00446400080011ff */
[----:B-1----:R-:W-:Y:S05]  /*73c0*/  @!P0 NANOSLEEP.SYNCS 0x989680 ;  /* 0x009896800000895d */ /* 0x002fea0003900000 */
[----:B------:R-:W1:Y:S02]  /*73d0*/  @!P0 SYNCS.PHASECHK.TRANS64 P0, [R2+URZ+0xe0], R3 ;  /* 0x0000e003020085a7 */ /* 0x000e6400080010ff */
[----:B-1----:R-:W-:Y:S05]  /*73e0*/  @!P0 BRA `(.L_x_19) ;  /* 0xfffffffc00f08947 */ /* 0x002fea000383ffff */
[----:B------:R-:W-:Y:S05]  /*73f0*/  BRA `(.L_x_118) ;  /* 0xffffffa000687947 */ /* 0x000fea000383ffff */
.L_x_22:
[----:B-1----:R-:W-:-:S07]  /*7400*/  MOV R2, UR49 ;  /* 0x0000003100027c02 */ /* 0x002fce0008000f00 */
.L_x_119:
[----:B-1----:R1:W2:Y:S02]  /*7410*/  SYNCS.PHASECHK.TRANS64.TRYWAIT P0, [R2+URZ+0x18], R4 ;  /* 0x00001804020075a7 */ /* 0x0022a400080011ff */
[----:B--2---:R-:W-:Y:S05]  /*7420*/  @!P0 NANOSLEEP.SYNCS 0x989680 ;  /* 0x009896800000895d */ /* 0x004fea0003900000 */
[----:B------:R-:W2:Y:S02]  /*7430*/  @!P0 SYNCS.PHASECHK.TRANS64 P0, [R2+URZ+0x18], R4 ;  /* 0x00001804020085a7 */ /* 0x000ea400080010ff */
[----:B--2---:R-:W-:Y:S05]  /*7440*/  @!P0 BRA `(.L_x_119) ;  /* 0xfffffffc00f08947 */ /* 0x004fea000383ffff */
[----:B------:R-:W-:Y:S05]  /*7450*/  BRA `(.L_x_21) ;  /* 0xffffffa000bc7947 */ /* 0x000fea000383ffff */
.L_x_30:
[----:B------:R-:W-:-:S07]  /*7460*/  MOV R2, UR49 ;  /* 0x0000003100027c02 */ /* 0x000fce0008000f00 */
.L_x_120:
[----:B-1----:R1:W2:Y:S02]  /*7470*/  SYNCS.PHASECHK.TRANS64.TRYWAIT P0, [R2+URZ+0x18], R4 ;  /* 0x00001804020075a7 */ /* 0x0022a400080011ff */
[----:B--2---:R-:W-:Y:S05]  /*7480*/  @!P0 NANOSLEEP.SYNCS 0x989680 ;  /* 0x009896800000895d */ /* 0x004fea0003900000 */
[----:B------:R-:W2:Y:S02]  /*7490*/  @!P0 SYNCS.PHASECHK.TRANS64 P0, [R2+URZ+0x18], R4 ;  /* 0x00001804020085a7 */ /* 0x000ea400080010ff */
[----:B--2---:R-:W-:Y:S05]  /*74a0*/  @!P0 BRA `(.L_x_120) ;  /* 0xfffffffc00f08947 */ /* 0x004fea000383ffff */
[----:B------:R-:W-:Y:S05]  /*74b0*/  BRA `(.L_x_29) ;  /* 0xffffffa400d47947 */ /* 0x000fea000383ffff */
.L_x_36:
[----:B-1----:R1:W2:Y:S02]  /*74c0*/  SYNCS.PHASECHK.TRANS64.TRYWAIT P0, [R2+URZ+0x70], R3 ;  /* 0x00007003020075a7 */ /* 0x0022a400080011ff */
[----:B--2---:R-:W-:Y:S05]  /*74d0*/  @!P0 NANOSLEEP.SYNCS 0x989680 ;  /* 0x009896800000895d */ /* 0x004fea0003900000 */
[----:B------:R-:W2:Y:S02]  /*74e0*/  @!P0 SYNCS.PHASECHK.TRANS64 P0, [R2+URZ+0x70], R3 ;  /* 0x00007003020085a7 */ /* 0x000ea400080010ff */
[----:B--2---:R-:W-:Y:S05]  /*74f0*/  @!P0 BRA `(.L_x_36) ;  /* 0xfffffffc00f08947 */ /* 0x004fea000383ffff */
[----:B------:R-:W-:Y:S05]  /*7500*/  BRA `(.L_x_121) ;  /* 0xffffffa800c87947 */ /* 0x000fea000383ffff */
.L_x_40:
[----:B----4-:R-:W-:-:S07]  /*7510*/  MOV R0, UR4 ;  /* 0x0000000400007c02 */ /* 0x010fce0008000f00 */
.L_x_122:
[----:B-1----:R1:W2:Y:S02]  /*7520*/  SYNCS.PHASECHK.TRANS64.TRYWAIT P0, [R0+URZ], R2 ;  /* 0x00000002000075a7 */ /* 0x0022a400080011ff */
[----:B--2---:R-:W-:Y:S05]  /*7530*/  @!P0 NANOSLEEP.SYNCS 0x989680 ;  /* 0x009896800000895d */ /* 0x004fea0003900000 */
[----:B------:R-:W2:Y:S02]  /*7540*/  @!P0 SYNCS.PHASECHK.TRANS64 P0, [R0+URZ], R2 ;  /* 0x00000002000085a7 */ /* 0x000ea400080010ff */
[----:B--2---:R-:W-:Y:S05]  /*7550*/  @!P0 BRA `(.L_x_122) ;  /* 0xfffffffc00f08947 */ /* 0x004fea000383ffff */
[----:B------:R-:W-:Y:S05]  /*7560*/  BRA `(.L_x_123) ;  /* 0xffffffb000387947 */ /* 0x000fea000383ffff */
.L_x_41:
[----:B----4-:R-:W-:-:S07]  /*7570*/  MOV R0, UR5 ;  /* 0x0000000500007c02 */ /* 0x010fce0008000f00 */
.L_x_124:
[----:B-1----:R1:W2:Y:S02]  /*7580*/  SYNCS.PHASECHK.TRANS64.TRYWAIT P0, [R0+URZ], R2 ;  /* 0x00000002000075a7 */ /* 0x0022a400080011ff */
[----:B--2---:R-:W-:Y:S05]  /*7590*/  @!P0 NANOSLEEP.SYNCS 0x989680 ;  /* 0x009896800000895d */ /* 0x004fea0003900000 */
[----:B------:R-:W2:Y:S02]  /*75a0*/  @!P0 SYNCS.PHASECHK.TRANS64 P0, [R0+URZ], R2 ;  /* 0x00000002000085a7 */ /* 0x000ea400080010ff */
[----:B--2---:R-:W-:Y:S05]  /*75b0*/  @!P0 BRA `(.L_x_124) ;  /* 0xfffffffc00f08947 */ /* 0x004fea000383ffff */
[----:B------:R-:W-:Y:S05]  /*75c0*/  BRA `(.L_x_125) ;  /* 0xffffffb000447947 */ /* 0x000fea000383ffff */
.L_x_44:
[----:B-1----:R1:W2:Y:S02]  /*75d0*/  SYNCS.PHASECHK.TRANS64.TRYWAIT P0, [R0+URZ+0xd0], R4 ;  /* 0x0000d004000075a7 */ /* 0x0022a400080011ff */
[----:B--2---:R-:W-:Y:S05]  /*75e0*/  @!P0 NANOSLEEP.SYNCS 0x989680 ;  /* 0x009896800000895d */ /* 0x004fea0003900000 */
[----:B------:R-:W2:Y:S02]  /*75f0*/  @!P0 SYNCS.PHASECHK.TRANS64 P0, [R0+URZ+0xd0], R4 ;  /* 0x0000d004000085a7 */ /* 0x000ea400080010ff */
[----:B--2---:R-:W-:Y:S05]  /*7600*/  @!P0 BRA `(.L_x_44) ;  /* 0xfffffffc00f08947 */ /* 0x004fea000383ffff */
[----:B------:R-:W-:Y:S05]  /*7610*/  BRA `(.L_x_126) ;  /* 0xffffffb000a07947 */ /* 0x000fea000383ffff */
.L_x_45:
[----:B------:R-:W-:-:S07]  /*7620*/  MOV R0, UR4 ;  /* 0x0000000400007c02 */ /* 0x000fce0008000f00 */
.L_x_127:
[----:B-1----:R1:W2:Y:S02]  /*7630*/  SYNCS.PHASECHK.TRANS64.TRYWAIT P0, [R0+URZ+0x80], R5 ;  /* 0x00008005000075a7 */ /* 0x0022a400080011ff */
[----:B--2---:R-:W-:Y:S05]  /*7640*/  @!P0 NANOSLEEP.SYNCS 0x989680 ;  /* 0x009896800000895d */ /* 0x004fea0003900000 */
[----:B------:R-:W2:Y:S02]  /*7650*/  @!P0 SYNCS.PHASECHK.TRANS64 P0, [R0+URZ+0x80], R5 ;  /* 0x00008005000085a7 */ /* 0x000ea400080010ff */
[----:B--2---:R-:W-:Y:S05]  /*7660*/  @!P0 BRA `(.L_x_127) ;  /* 0xfffffffc00f08947 */ /* 0x004fea000383ffff */
[----:B------:R-:W-:Y:S05]  /*7670*/  BRA `(.L_x_128) ;  /* 0xffffffb000b07947 */ /* 0x000fea000383ffff */
.L_x_46:
[----:B-1----:R1:W2:Y:S02]  /*7680*/  SYNCS.PHASECHK.TRANS64.TRYWAIT P1, [R0+URZ+0x70], R4 ;  /* 0x00007004000075a7 */ /* 0x0022a400080211ff */
[----:B--2---:R-:W-:Y:S05]  /*7690*/  @!P1 NANOSLEEP.SYNCS 0x989680 ;  /* 0x009896800000995d */ /* 0x004fea0003900000 */
[----:B------:R-:W2:Y:S02]  /*76a0*/  @!P1 SYNCS.PHASECHK.TRANS64 P1, [R0+URZ+0x70], R4 ;  /* 0x00007004000095a7 */ /* 0x000ea400080210ff */
[----:B--2---:R-:W-:Y:S05]  /*76b0*/  @!P1 BRA `(.L_x_46) ;  /* 0xfffffffc00f09947 */ /* 0x004fea000383ffff */
[----:B------:R-:W-:Y:S05]  /*76c0*/  BRA `(.L_x_129) ;  /* 0xffffffb000e07947 */ /* 0x000fea000383ffff */
.L_x_49:
[----:B------:R-:W-:-:S07]  /*76d0*/  MOV R0, UR4 ;  /* 0x0000000400007c02 */ /* 0x000fce0008000f00 */
.L_x_130:
[----:B-1----:R1:W2:Y:S02]  /*76e0*/  SYNCS.PHASECHK.TRANS64.TRYWAIT P0, [R0+URZ+0x80], R2 ;  /* 0x00008002000075a7 */ /* 0x0022a400080011ff */
[----:B--2---:R-:W-:Y:S05]  /*76f0*/  @!P0 NANOSLEEP.SYNCS 0x989680 ;  /* 0x009896800000895d */ /* 0x004fea0003900000 */
[----:B------:R-:W2:Y:S02]  /*7700*/  @!P0 SYNCS.PHASECHK.TRANS64 P0, [R0+URZ+0x80], R2 ;  /* 0x00008002000085a7 */ /* 0x000ea400080010ff */
[----:B--2---:R-:W-:Y:S05]  /*7710*/  @!P0 BRA `(.L_x_130) ;  /* 0xfffffffc00f08947 */ /* 0x004fea000383ffff */
[----:B------:R-:W-:Y:S05]  /*7720*/  BRA `(.L_x_48) ;  /* 0xffffffb400347947 */ /* 0x000fea000383ffff */
.L_x_56:
[----:B-1----:R1:W2:Y:S02]  /*7730*/  SYNCS.PHASECHK.TRANS64.TRYWAIT P1, [R0+URZ+0x70], R2 ;  /* 0x00007002000075a7 */ /* 0x0022a400080211ff */
[----:B--2---:R-:W-:Y:S05]  /*7740*/  @!P1 NANOSLEEP.SYNCS 0x989680 ;  /* 0x009896800000995d */ /* 0x004fea0003900000 */
[----:B------:R-:W2:Y:S02]  /*7750*/  @!P1 SYNCS.PHASECHK.TRANS64 P1, [R0+URZ+0x70], R2 ;  /* 0x00007002000095a7 */ /* 0x000ea400080210ff */
[----:B--2---:R-:W-:Y:S05]  /*7760*/  @!P1 BRA `(.L_x_56) ;  /* 0xfffffffc00f09947 */ /* 0x004fea000383ffff */
[----:B------:R-:W-:Y:S05]  /*7770*/  BRA `(.L_x_131) ;  /* 0xffffffb800987947 */ /* 0x000fea000383ffff */
.L_x_57:
[----:B------:R-:W-:-:S07]  /*7780*/  MOV R2, UR75 ;  /* 0x0000004b00027c02 */ /* 0x000fce0008000f00 */
.L_x_132:
[----:B-1----:R1:W2:Y:S02]  /*7790*/  SYNCS.PHASECHK.TRANS64.TRYWAIT P0, [R2+URZ+0xb0], R0 ;  /* 0x0000b000020075a7 */ /* 0x0022a400080011ff */
[----:B--2---:R-:W-:Y:S05]  /*77a0*/  @!P0 NANOSLEEP.SYNCS 0x989680 ;  /* 0x009896800000895d */ /* 0x004fea0003900000 */
[----:B------:R-:W2:Y:S02]  /*77b0*/  @!P0 SYNCS.PHASECHK.TRANS64 P0, [R2+URZ+0xb0], R0 ;  /* 0x0000b000020085a7 */ /* 0x000ea400080010ff */
[----:B--2---:R-:W-:Y:S05]  /*77c0*/  @!P0 BRA `(.L_x_132) ;  /* 0xfffffffc00f08947 */ /* 0x004fea000383ffff */
[----:B------:R-:W-:Y:S05]  /*77d0*/  BRA `(.L_x_133) ;  /* 0xffffffb800ec7947 */ /* 0x000fea000383ffff */
.L_x_60:
[----:B------:R-:W-:Y:S07]  /*77e0*/  MOV R0, UR5 ;  /* 0x0000000500007c02 */ /* 0x000fee0008000f00 */
.L_x_134:
[----:B-1----:R1:W2:Y:S02]  /*77f0*/  SYNCS.PHASECHK.TRANS64.TRYWAIT P0, [R0+URZ], R2 ;  /* 0x00000002000075a7 */ /* 0x0022a400080011ff */
[----:B--2---:R-:W-:Y:S05]  /*7800*/  @!P0 NANOSLEEP.SYNCS 0x989680 ;  /* 0x009896800000895d */ /* 0x004fea0003900000 */
[----:B------:R-:W2:Y:S02]  /*7810*/  @!P0 SYNCS.PHASECHK.TRANS64 P0, [R0+URZ], R2 ;  /* 0x00000002000085a7 */ /* 0x000ea400080010ff */
[----:B--2---:R-:W-:Y:S05]  /*7820*/  @!P0 BRA `(.L_x_134) ;  /* 0xfffffffc00f08947 */ /* 0x004fea000383ffff */
[----:B------:R-:W-:Y:S05]  /*7830*/  BRA `(.L_x_59) ;  /* 0xffffffbc00087947 */ /* 0x000fea000383ffff */
.L_x_63:
[----:B------:R-:W-:-:S07]  /*7840*/  MOV R0, UR4 ;  /* 0x0000000400007c02 */ /* 0x000fce0008000f00 */
.L_x_135:
[----:B--2---:R2:W3:Y:S02]  /*7850*/  SYNCS.PHASECHK.TRANS64.TRYWAIT P0, [R0+URZ], R2 ;  /* 0x00000002000075a7 */ /* 0x0044e400080011ff */
[----:B---3--:R-:W-:Y:S05]  /*7860*/  @!P0 NANOSLEEP.SYNCS 0x989680 ;  /* 0x009896800000895d */ /* 0x008fea0003900000 */
[----:B------:R-:W3:Y:S02]  /*7870*/  @!P0 SYNCS.PHASECHK.TRANS64 P0, [R0+URZ], R2 ;  /* 0x00000002000085a7 */ /* 0x000ee400080010ff */
[----:B---3--:R-:W-:Y:S05]  /*7880*/  @!P0 BRA `(.L_x_135) ;  /* 0xfffffffc00f08947 */ /* 0x008fea000383ffff */
[----:B------:R-:W-:Y:S05]  /*7890*/  BRA `(.L_x_136) ;  /* 0xffffffc400107947 */ /* 0x000fea000383ffff */
.L_x_64:
[----:B------:R-:W-:-:S07]  /*78a0*/  MOV R0, UR5 ;  /* 0x0000000500007c02 */ /* 0x000fce0008000f00 */
.L_x_137:
[----:B-1----:R1:W2:Y:S02]  /*78b0*/  SYNCS.PHASECHK.TRANS64.TRYWAIT P0, [R0+URZ], R3 ;  /* 0x00000003000075a7 */ /* 0x0022a400080011ff */
[----:B--2---:R-:W-:Y:S05]  /*78c0*/  @!P0 NANOSLEEP.SYNCS 0x989680 ;  /* 0x009896800000895d */ /* 0x004fea0003900000 */
[----:B------:R-:W2:Y:S02]  /*78d0*/  @!P0 SYNCS.PHASECHK.TRANS64 P0, [R0+URZ], R3 ;  /* 0x00000003000085a7 */ /* 0x000ea400080010ff */
[----:B--2---:R-:W-:Y:S05]  /*78e0*/  @!P0 BRA `(.L_x_137) ;  /* 0xfffffffc00f08947 */ /* 0x004fea000383ffff */
[----:B------:R-:W-:Y:S05]  /*78f0*/  BRA `(.L_x_138) ;  /* 0xffffffc4001c7947 */ /* 0x000fea000383ffff */
.L_x_65:
[----:B------:R-:W-:-:S07]  /*7900*/  MOV R0, UR5 ;  /* 0x0000000500007c02 */ /* 0x000fce0008000f00 */
.L_x_139:
[----:B-1----:R1:W2:Y:S02]  /*7910*/  SYNCS.PHASECHK.TRANS64.TRYWAIT P0, [R0+URZ], R3 ;  /* 0x00000003000075a7 */ /* 0x0022a400080011ff */
[----:B--2---:R-:W-:Y:S05]  /*7920*/  @!P0 NANOSLEEP.SYNCS 0x989680 ;  /* 0x009896800000895d */ /* 0x004fea0003900000 */
[----:B------:R-:W2:Y:S02]  /*7930*/  @!P0 SYNCS.PHASECHK.TRANS64 P0, [R0+URZ], R3 ;  /* 0x00000003000085a7 */ /* 0x000ea400080010ff */
[----:B--2---:R-:W-:Y:S05]  /*7940*/  @!P0 BRA `(.L_x_139) ;  /* 0xfffffffc00f08947 */ /* 0x004fea000383ffff */
[----:B------:R-:W-:Y:S05]  /*7950*/  BRA `(.L_x_140) ;  /* 0xffffffc400287947 */ /* 0x000fea000383ffff */
.L_x_66:
[----:B-1----:R-:W-:-:S07]  /*7960*/  MOV R0, UR4 ;  /* 0x0000000400007c02 */ /* 0x002fce0008000f00 */
.L_x_141:
[----:B-1----:R1:W2:Y:S02]  /*7970*/  SYNCS.PHASECHK.TRANS64.TRYWAIT P0, [R0+URZ], R2 ;  /* 0x00000002000075a7 */ /* 0x0022a400080011ff */
[----:B--2---:R-:W-:Y:S05]  /*7980*/  @!P0 NANOSLEEP.SYNCS 0x989680 ;  /* 0x009896800000895d */ /* 0x004fea0003900000 */
[----:B------:R-:W2:Y:S02]  /*7990*/  @!P0 SYNCS.PHASECHK.TRANS64 P0, [R0+URZ], R2 ;  /* 0x00000002000085a7 */ /* 0x000ea400080010ff */
[----:B--2---:R-:W-:Y:S05]  /*79a0*/  @!P0 BRA `(.L_x_141) ;  /* 0xfffffffc00f08947 */ /* 0x004fea000383ffff */
[----:B------:R-:W-:Y:S05]  /*79b0*/  BRA `(.L_x_142) ;  /* 0xffffffc400347947 */ /* 0x000fea000383ffff */
.L_x_71:
[----:B--2---:R2:W3:Y:S02]  /*79c0*/  SYNCS.PHASECHK.TRANS64.TRYWAIT P0, [R0+URZ+0x70], R2 ;  /* 0x00007002000075a7 */ /* 0x0044e400080011ff */
[----:B---3--:R-:W-:Y:S05]  /*79d0*/  @!P0 NANOSLEEP.SYNCS 0x989680 ;  /* 0x009896800000895d */ /* 0x008fea0003900000 */
[----:B------:R-:W3:Y:S02]  /*79e0*/  @!P0 SYNCS.PHASECHK.TRANS64 P0, [R0+URZ+0x70], R2 ;  /* 0x00007002000085a7 */ /* 0x000ee400080010ff */
[----:B---3--:R-:W-:Y:S05]  /*79f0*/  @!P0 BRA `(.L_x_71) ;  /* 0xfffffffc00f08947 */ /* 0x008fea000383ffff */
[----:B------:R-:W-:Y:S05]  /*7a00*/  BRA `(.L_x_143) ;  /* 0xffffffc800307947 */ /* 0x000fea000383ffff */
.L_x_74:
[----:B------:R-:W-:Y:S07]  /*7a10*/  MOV R0, UR13 ;  /* 0x0000000d00007c02 */ /* 0x000fee0008000f00 */
.L_x_144:
[----:B--2---:R2:W3:Y:S02]  /*7a20*/  SYNCS.PHASECHK.TRANS64.TRYWAIT P0, [R0+URZ+0x68], R2 ;  /* 0x00006802000075a7 */ /* 0x0044e400080011ff */
[----:B---3--:R-:W-:Y:S05]  /*7a30*/  @!P0 NANOSLEEP.SYNCS 0x989680 ;  /* 0x009896800000895d */ /* 0x008fea0003900000 */
[----:B------:R-:W3:Y:S02]  /*7a40*/  @!P0 SYNCS.PHASECHK.TRANS64 P0, [R0+URZ+0x68], R2 ;  /* 0x00006802000085a7 */ /* 0x000ee400080010ff */
[----:B---3--:R-:W-:Y:S05]  /*7a50*/  @!P0 BRA `(.L_x_144) ;  /* 0xfffffffc00f08947 */ /* 0x008fea000383ffff */
[----:B------:R-:W-:Y:S05]  /*7a60*/  BRA `(.L_x_73) ;  /* 0xffffffcc00107947 */ /* 0x000fea000383ffff */
.L_x_77:
[----:B------:R-:W-:Y:S07]  /*7a70*/  MOV R0, UR4 ;  /* 0x0000000400007c02 */ /* 0x000fee0008000f00 */
.L_x_145:
[----:B-1----:R1:W2:Y:S02]  /*7a80*/  SYNCS.PHASECHK.TRANS64.TRYWAIT P0, [R0+URZ+0x48], R9 ;  /* 0x00004809000075a7 */ /* 0x0022a400080011ff */
[----:B--2---:R-:W-:Y:S05]  /*7a90*/  @!P0 NANOSLEEP.SYNCS 0x989680 ;  /* 0x009896800000895d */ /* 0x004fea0003900000 */
[----:B------:R-:W2:Y:S02]  /*7aa0*/  @!P0 SYNCS.PHASECHK.TRANS64 P0, [R0+URZ+0x48], R9 ;  /* 0x00004809000085a7 */ /* 0x000ea400080010ff */
[----:B--2---:R-:W-:Y:S05]  /*7ab0*/  @!P0 BRA `(.L_x_145) ;  /* 0xfffffffc00f08947 */ /* 0x004fea000383ffff */
[----:B------:R-:W-:Y:S05]  /*7ac0*/  BRA `(.L_x_146) ;  /* 0xffffffcc00887947 */ /* 0x000fea000383ffff */
.L_x_78:
[----:B------:R-:W-:Y:S07]  /*7ad0*/  MOV R0, UR6 ;  /* 0x0000000600007c02 */ /* 0x000fee0008000f00 */
.L_x_147:
[----:B-1----:R1:W2:Y:S02]  /*7ae0*/  SYNCS.PHASECHK.TRANS64.TRYWAIT P0, [R0+URZ+0x48], R14 ;  /* 0x0000480e000075a7 */ /* 0x0022a400080011ff */
[----:B--2---:R-:W-:Y:S05]  /*7af0*/  @!P0 NANOSLEEP.SYNCS 0x989680 ;  /* 0x009896800000895d */ /* 0x004fea0003900000 */
[----:B------:R-:W2:Y:S02]  /*7b00*/  @!P0 SYNCS.PHASECHK.TRANS64 P0, [R0+URZ+0x48], R14 ;  /* 0x0000480e000085a7 */ /* 0x000ea400080010ff */
[----:B--2---:R-:W-:Y:S05]  /*7b10*/  @!P0 BRA `(.L_x_147) ;  /* 0xfffffffc00f08947 */ /* 0x004fea000383ffff */
[----:B------:R-:W-:Y:S05]  /*7b20*/  BRA `(.L_x_148) ;  /* 0xffffffd000287947 */ /* 0x000fea000383ffff */
.L_x_80:
[----:B------:R-:W-:-:S07]  /*7b30*/  MOV R0, UR4 ;  /* 0x0000000400007c02 */ /* 0x000fce0008000f00 */
.L_x_149:
[----:B-1----:R1:W3:Y:S02]  /*7b40*/  SYNCS.PHASECHK.TRANS64.TRYWAIT P0, [R0+URZ], R2 ;  /* 0x00000002000075a7 */ /* 0x0022e400080011ff */
[----:B---3--:R-:W-:Y:S05]  /*7b50*/  @!P0 NANOSLEEP.SYNCS 0x989680 ;  /* 0x009896800000895d */ /* 0x008fea0003900000 */
[----:B------:R-:W3:Y:S02]  /*7b60*/  @!P0 SYNCS.PHASECHK.TRANS64 P0, [R0+URZ], R2 ;  /* 0x00000002000085a7 */ /* 0x000ee400080010ff */
[----:B---3--:R-:W-:Y:S05]  /*7b70*/  @!P0 BRA `(.L_x_149) ;  /* 0xfffffffc00f08947 */ /* 0x008fea000383ffff */
[----:B------:R-:W-:Y:S05]  /*7b80*/  BRA `(.L_x_150) ;  /* 0xffffffd000b47947 */ /* 0x000fea000383ffff */
.L_x_81:
[----:B------:R-:W-:-:S07]  /*7b90*/  MOV R0, UR5 ;  /* 0x0000000500007c02 */ /* 0x000fce0008000f00 */
.L_x_151:
[----:B-1----:R1:W3:Y:S02]  /*7ba0*/  SYNCS.PHASECHK.TRANS64.TRYWAIT P0, [R0+URZ], R2 ;  /* 0x00000002000075a7 */ /* 0x0022e400080011ff */
[----:B---3--:R-:W-:Y:S05]  /*7bb0*/  @!P0 NANOSLEEP.SYNCS 0x989680 ;  /* 0x009896800000895d */ /* 0x008fea0003900000 */
[----:B------:R-:W3:Y:S02]  /*7bc0*/  @!P0 SYNCS.PHASECHK.TRANS64 P0, [R0+URZ], R2 ;  /* 0x00000002000085a7 */ /* 0x000ee400080010ff */
[----:B---3--:R-:W-:Y:S05]  /*7bd0*/  @!P0 BRA `(.L_x_151) ;  /* 0xfffffffc00f08947 */ /* 0x008fea000383ffff */
[----:B------:R-:W-:Y:S05]  /*7be0*/  BRA `(.L_x_152) ;  /* 0xffffffd000c07947 */ /* 0x000fea000383ffff */
.L_x_83:
[----:B--2---:R2:W4:Y:S02]  /*7bf0*/  SYNCS.PHASECHK.TRANS64.TRYWAIT P0, [R0+URZ+0x70], R2 ;  /* 0x00007002000075a7 */ /* 0x00452400080011ff */
[----:B----4-:R-:W-:Y:S05]  /*7c00*/  @!P0 NANOSLEEP.SYNCS 0x989680 ;  /* 0x009896800000895d */ /* 0x010fea0003900000 */
[----:B------:R-:W4:Y:S02]  /*7c10*/  @!P0 SYNCS.PHASECHK.TRANS64 P0, [R0+URZ+0x70], R2 ;  /* 0x00007002000085a7 */ /* 0x000f2400080010ff */
[----:B----4-:R-:W-:Y:S05]  /*7c20*/  @!P0 BRA `(.L_x_83) ;  /* 0xfffffffc00f08947 */ /* 0x010fea000383ffff */
[----:B------:R-:W-:Y:S05]  /*7c30*/  BRA `(.L_x_153) ;  /* 0xffffffd400b47947 */ /* 0x000fea000383ffff */
.L_x_93:
[----:B-1----:R1:W3:Y:S02]  /*7c40*/  SYNCS.PHASECHK.TRANS64.TRYWAIT P1, [R2+URZ+0x30], R0 ;  /* 0x00003000020075a7 */ /* 0x0022e400080211ff */
[----:B---3--:R-:W-:Y:S05]  /*7c50*/  @!P1 NANOSLEEP.SYNCS 0x989680 ;  /* 0x009896800000995d */ /* 0x008fea0003900000 */
[----:B------:R-:W3:Y:S02]  /*7c60*/  @!P1 SYNCS.PHASECHK.TRANS64 P1, [R2+URZ+0x30], R0 ;  /* 0x00003000020095a7 */ /* 0x000ee400080210ff */
[----:B---3--:R-:W-:Y:S05]  /*7c70*/  @!P1 BRA `(.L_x_93) ;  /* 0xfffffffc00f09947 */ /* 0x008fea000383ffff */
[----:B------:R-:W-:Y:S05]  /*7c80*/  BRA `(.L_x_92) ;  /* 0xffffffe000c47947 */ /* 0x000fea000383ffff */
.L_x_95:
[----:B--2---:R2:W3:Y:S02]  /*7c90*/  SYNCS.PHASECHK.TRANS64.TRYWAIT P0, [R82+URZ+0x90], R3 ;  /* 0x00009003520075a7 */ /* 0x0044e400080011ff */
[----:B---3--:R-:W-:Y:S05]  /*7ca0*/  @!P0 NANOSLEEP.SYNCS 0x989680 ;  /* 0x009896800000895d */ /* 0x008fea0003900000 */
[----:B------:R-:W3:Y:S02]  /*7cb0*/  @!P0 SYNCS.PHASECHK.TRANS64 P0, [R82+URZ+0x90], R3 ;  /* 0x00009003520085a7 */ /* 0x000ee400080010ff */
[----:B---3--:R-:W-:Y:S05]  /*7cc0*/  @!P0 BRA `(.L_x_95) ;  /* 0xfffffffc00f08947 */ /* 0x008fea000383ffff */
[----:B------:R-:W-:Y:S05]  /*7cd0*/  BRA `(.L_x_94) ;  /* 0xffffffe4003c7947 */ /* 0x000fea000383ffff */
.L_x_106:
[----:B-1----:R1:W2:Y:S02]  /*7ce0*/  SYNCS.PHASECHK.TRANS64.TRYWAIT P0, [R2+URZ+0x30], R83 ;  /* 0x00003053020075a7 */ /* 0x0022a400080011ff */
[----:B--2---:R-:W-:Y:S05]  /*7cf0*/  @!P0 NANOSLEEP.SYNCS 0x989680 ;  /* 0x009896800000895d */ /* 0x004fea0003900000 */
[----:B------:R-:W2:Y:S02]  /*7d00*/  @!P0 SYNCS.PHASECHK.TRANS64 P0, [R2+URZ+0x30], R83 ;  /* 0x00003053020085a7 */ /* 0x000ea400080010ff */
[----:B--2---:R-:W-:Y:S05]  /*7d10*/  @!P0 BRA `(.L_x_106) ;  /* 0xfffffffc00f08947 */ /* 0x004fea000383ffff */
[----:B------:R-:W-:Y:S05]  /*7d20*/  BRA `(.L_x_105) ;  /* 0xffffffec00047947 */ /* 0x000fea000383ffff */
        .weak           $__internal_0_$__cuda_sm10x_tcgen05_guardrail_trap_col_being_dealloced_not_returned_by_alloc
        .type           $__internal_0_$__cuda_sm10x_tcgen05_guardrail_trap_col_being_dealloced_not_returned_by_alloc,@function
        .size           $__internal_0_$__cuda_sm10x_tcgen05_guardrail_trap_col_being_dealloced_not_returned_by_alloc,($__internal_1_$__cuda_sm10x_tcgen05_guardrail_trap_phase_invalid_during_alloc - $__internal_0_$__cuda_sm10x_tcgen05_guardrail_trap_col_being_dealloced_not_returned_by_alloc)
$__internal_0_$__cuda_sm10x_tcgen05_guardrail_trap_col_being_dealloced_not_returned_by_alloc:
[----:B------:R-:W-:Y:S05]  /*7d30*/  BPT.TRAP 0x1 ;  /* 0x000000040000795c */ /* 0x000fea0000300000 */
[----:B------:R-:W-:-:S04]  /*7d40*/  HFMA2 R3, -RZ, RZ, 0, 0 ;  /* 0x00000000ff037431 */ /* 0x000fc800000001ff */
[----:B------:R-:W-:Y:S05]  /*7d50*/  RET.REL.NODEC R2 `(_ZN7cutlass13device_kernelINS_4gemm6kernel13GemmUniversalIN4cute5tupleIJiiiiEEENS1_10collective13CollectiveMmaINS1_35MainloopSm100TmaUmmaWarpSpecializedILi3ELi2ELi4ENS5_IJNS4_1CILi1EEESB_SB_EEEEENS5_IJNSA_ILi64EEESE_NSA_ILi128EEEEEEfNS5_IJlSB_lEEEfNS5_IJSB_llEEENS4_8TiledMMAINS4_8MMA_AtomIJNS4_17SM100_MMA_TF32_SSINS_10tfloat32_tESM_fLi64ELi64ELNS4_4UMMA5MajorE0ELSO_1ELNSN_7ScaleInE0ELSP_0EEEEEENS4_6LayoutISC_NS5_IJNSA_ILi0EEEST_ST_EEEEENS5_IJNS4_10UnderscoreESW_SW_EEEEENS4_13SM90_TMA_LOADENS4_14ComposedLayoutINS4_7SwizzleILi3ELi4ELi3EEENS4_18smem_ptr_flag_bitsILi32EEENSS_INS5_IJNSA_ILi8EEENSA_ILi32EEEEEENS5_IJS16_SB_EEEEEEEvNS4_8identityESZ_NS10_INS11_ILi2ELi5ELi2EEES14_NSS_INS5_IJS16_NSA_ILi4EEEEEENS5_IJSB_S16_EEEEEEEvS1B_EENS_8epilogue10collective18CollectiveEpilogueINS1J_23Sm100TmaWarpSpecializedILi3ELi2ELi16ELb1ELb0EEEJSG_NS5_IJNSS_ISE_SB_EENSS_IS16_SB_EEEEEfSH_fSH_NS1J_6fusion15FusionCallbacksIS1N_NS1R_17LinearCombinationIffffLNS_15FloatRoundStyleE2EEESG_S1Q_JEEENS4_5SM1004TMEM4LOAD26SM100_TMEM_LOAD_16dp128b8xESZ_S1A_NS4_17SM75_U32x4_LDSM_NENS4_14SM90_TMA_STOREES1A_NS4_17SM90_U32x4_STSM_NENS4_39AutoVectorizingCopyWithAssumedAlignmentILi128EEEEEEvvEEEEvNT_6ParamsE) ;  /* 0xffffff8002a87950 */ /* 0x000fea0003c3ffff */
        .weak           $__internal_1_$__cuda_sm10x_tcgen05_guardrail_trap_phase_invalid_during_alloc
        .type           $__internal_1_$__cuda_sm10x_tcgen05_guardrail_trap_phase_invalid_during_alloc,@function
        .size           $__internal_1_$__cuda_sm10x_tcgen05_guardrail_trap_phase_invalid_during_alloc,($__internal_2_$__cuda_sm10x_tcgen05_guardrail_trap_unallocated_columns_being_dealloced - $__internal_1_$__cuda_sm10x_tcgen05_guardrail_trap_phase_invalid_during_alloc)
$__internal_1_$__cuda_sm10x_tcgen05_guardrail_trap_phase_invalid_during_alloc:
[----:B------:R-:W-:Y:S05]  /*7d60*/  BPT.TRAP 0x1 ;  /* 0x000000040000795c */ /* 0x000fea0000300000 */
[----:B------:R-:W-:-:S04]  /*7d70*/  MOV R3, 0x0 ;  /* 0x0000000000037802 */ /* 0x000fc80000000f00 */
[----:B------:R-:W-:Y:S05]  /*7d80*/  RET.REL.NODEC R2 `(_ZN7cutlass13device_kernelINS_4gemm6kernel13GemmUniversalIN4cute5tupleIJiiiiEEENS1_10collective13CollectiveMmaINS1_35MainloopSm100TmaUmmaWarpSpecializedILi3ELi2ELi4ENS5_IJNS4_1CILi1EEESB_SB_EEEEENS5_IJNSA_ILi64EEESE_NSA_ILi128EEEEEEfNS5_IJlSB_lEEEfNS5_IJSB_llEEENS4_8TiledMMAINS4_8MMA_AtomIJNS4_17SM100_MMA_TF32_SSINS_10tfloat32_tESM_fLi64ELi64ELNS4_4UMMA5MajorE0ELSO_1ELNSN_7ScaleInE0ELSP_0EEEEEENS4_6LayoutISC_NS5_IJNSA_ILi0EEEST_ST_EEEEENS5_IJNS4_10UnderscoreESW_SW_EEEEENS4_13SM90_TMA_LOADENS4_14ComposedLayoutINS4_7SwizzleILi3ELi4ELi3EEENS4_18smem_ptr_flag_bitsILi32EEENSS_INS5_IJNSA_ILi8EEENSA_ILi32EEEEEENS5_IJS16_SB_EEEEEEEvNS4_8identityESZ_NS10_INS11_ILi2ELi5ELi2EEES14_NSS_INS5_IJS16_NSA_ILi4EEEEEENS5_IJSB_S16_EEEEEEEvS1B_EENS_8epilogue10collective18CollectiveEpilogueINS1J_23Sm100TmaWarpSpecializedILi3ELi2ELi16ELb1ELb0EEEJSG_NS5_IJNSS_ISE_SB_EENSS_IS16_SB_EEEEEfSH_fSH_NS1J_6fusion15FusionCallbacksIS1N_NS1R_17LinearCombinationIffffLNS_15FloatRoundStyleE2EEESG_S1Q_JEEENS4_5SM1004TMEM4LOAD26SM100_TMEM_LOAD_16dp128b8xESZ_S1A_NS4_17SM75_U32x4_LDSM_NENS4_14SM90_TMA_STOREES1A_NS4_17SM90_U32x4_STSM_NENS4_39AutoVectorizingCopyWithAssumedAlignmentILi128EEEEEEvvEEEEvNT_6ParamsE) ;  /* 0xffffff80029c7950 */ /* 0x000fea0003c3ffff */
        .weak           $__internal_2_$__cuda_sm10x_tcgen05_guardrail_trap_unallocated_columns_being_dealloced
        .type           $__internal_2_$__cuda_sm10x_tcgen05_guardrail_trap_unallocated_columns_being_dealloced,@function
        .size           $__internal_2_$__cuda_sm10x_tcgen05_guardrail_trap_unallocated_columns_being_dealloced,(.L_x_155 - $__internal_2_$__cuda_sm10x_tcgen05_guardrail_trap_unallocated_columns_being_dealloced)
$__internal_2_$__cuda_sm10x_tcgen05_guardrail_trap_unallocated_columns_being_dealloced:
[----:B------:R-:W-:Y:S05]  /*7d90*/  BPT.TRAP 0x1 ;  /* 0x000000040000795c */ /* 0x000fea0000300000 */
[----:B------:R-:W-:-:S04]  /*7da0*/  HFMA2 R3, -RZ, RZ, 0, 0 ;  /* 0x00000000ff037431 */ /* 0x000fc800000001ff */
[----:B------:R-:W-:Y:S05]  /*7db0*/  RET.REL.NODEC R2 `(_ZN7cutlass13device_kernelINS_4gemm6kernel13GemmUniversalIN4cute5tupleIJiiiiEEENS1_10collective13CollectiveMmaINS1_35MainloopSm100TmaUmmaWarpSpecializedILi3ELi2ELi4ENS5_IJNS4_1CILi1EEESB_SB_EEEEENS5_IJNSA_ILi64EEESE_NSA_ILi128EEEEEEfNS5_IJlSB_lEEEfNS5_IJSB_llEEENS4_8TiledMMAINS4_8MMA_AtomIJNS4_17SM100_MMA_TF32_SSINS_10tfloat32_tESM_fLi64ELi64ELNS4_4UMMA5MajorE0ELSO_1ELNSN_7ScaleInE0ELSP_0EEEEEENS4_6LayoutISC_NS5_IJNSA_ILi0EEEST_ST_EEEEENS5_IJNS4_10UnderscoreESW_SW_EEEEENS4_13SM90_TMA_LOADENS4_14ComposedLayoutINS4_7SwizzleILi3ELi4ELi3EEENS4_18smem_ptr_flag_bitsILi32EEENSS_INS5_IJNSA_ILi8EEENSA_ILi32EEEEEENS5_IJS16_SB_EEEEEEEvNS4_8identityESZ_NS10_INS11_ILi2ELi5ELi2EEES14_NSS_INS5_IJS16_NSA_ILi4EEEEEENS5_IJSB_S16_EEEEEEEvS1B_EENS_8epilogue10collective18CollectiveEpilogueINS1J_23Sm100TmaWarpSpecializedILi3ELi2ELi16ELb1ELb0EEEJSG_NS5_IJNSS_ISE_SB_EENSS_IS16_SB_EEEEEfSH_fSH_NS1J_6fusion15FusionCallbacksIS1N_NS1R_17LinearCombinationIffffLNS_15FloatRoundStyleE2EEESG_S1Q_JEEENS4_5SM1004TMEM4LOAD26SM100_TMEM_LOAD_16dp128b8xESZ_S1A_NS4_17SM75_U32x4_LDSM_NENS4_14SM90_TMA_STOREES1A_NS4_17SM90_U32x4_STSM_NENS4_39AutoVectorizingCopyWithAssumedAlignmentILi128EEEEEEvvEEEEvNT_6ParamsE) ;  /* 0xffffff8002907950 */ /* 0x000fea0003c3ffff */
.L_x_154:
[----:B------:R-:W-:-:S00]  /*7dc0*/  BRA `(.L_x_154) ;  /* 0xfffffffc00fc7947 */ /* 0x000fc0000383ffff */
[----:B------:R-:W-:-:S00]  /*7dd0*/  NOP ;  /* 0x0000000000007918 */ /* 0x000fc00000000000 */
        /* <DEDUP_REMOVED lines=10> */
.L_x_155:


//--------------------- .nv.global.init           --------------------------
	.section	.nv.global.init,"aw",@progbits
.nv.global.init:
	.type		$str$27,@object
	.size		$str$27,($str$28 - $str$27)
$str$27:
        /*0000*/ 	.byte	0x28, 0x61, 0x64, 0x64, 0x72, 0x65, 0x73, 0x73, 0x20, 0x26, 0x20, 0x6d, 0x61, 0x73, 0x6b, 0x29
        /*0010*/ 	.byte	0x20, 0x3d, 0x3d, 0x20, 0x30, 0x00
	.type		$str$28,@object
	.size		$str$28,($str$26 - $str$28)
$str$28:
        /*0016*/ 	.byte	0x2f, 0x74, 0x6d, 0x70, 0x2f, 0x63, 0x75, 0x74, 0x6c, 0x61, 0x73, 0x73, 0x5f, 0x73, 0x77, 0x65
        /*0026*/ 	.byte	0x65, 0x70, 0x5f, 0x73, 0x72, 0x63, 0x2f, 0x69, 0x6e, 0x63, 0x6c, 0x75, 0x64, 0x65, 0x2f, 0x63
        /*0036*/ 	.byte	0x75, 0x74, 0x65, 0x2f, 0x70, 0x6f, 0x69, 0x6e, 0x74, 0x65, 0x72, 0x5f, 0x66, 0x6c, 0x61, 0x67
        /*0046*/ 	.byte	0x67, 0x65, 0x64, 0x2e, 0x68, 0x70, 0x70, 0x00
	.type		$str$26,@object
	.size		$str$26,($str$25 - $str$26)
$str$26:
        /*004e*/ 	.byte	0x2f, 0x74, 0x6d, 0x70, 0x2f, 0x63, 0x75, 0x74, 0x6c, 0x61, 0x73, 0x73, 0x5f, 0x73, 0x77, 0x65
        /*005e*/ 	.byte	0x65, 0x70, 0x5f, 0x73, 0x72, 0x63, 0x2f, 0x69, 0x6e, 0x63, 0x6c, 0x75, 0x64, 0x65, 0x2f, 0x63
        /*006e*/ 	.byte	0x75, 0x74, 0x65, 0x2f, 0x61, 0x74, 0x6f, 0x6d, 0x2f, 0x63, 0x6f, 0x70, 0x79, 0x5f, 0x74, 0x72
        /*007e*/ 	.byte	0x61, 0x69, 0x74, 0x73, 0x5f, 0x73, 0x6d, 0x31, 0x30, 0x30, 0x2e, 0x68, 0x70, 0x70, 0x00
	.type		$str$25,@object
	.size		$str$25,(__unnamed_1 - $str$25)
$str$25:
        /*008d*/ 	.byte	0x28, 0x28, 0x75, 0x69, 0x6e, 0x74, 0x33, 0x32, 0x5f, 0x74, 0x28, 0x74, 0x68, 0x72, 0x65, 0x61
        /*009d*/ 	.byte	0x64, 0x49, 0x64, 0x78, 0x2e, 0x78, 0x29, 0x20, 0x2f, 0x20, 0x33, 0x32, 0x29, 0x20, 0x25, 0x20
        /*00ad*/ 	.byte	0x34, 0x29, 0x20, 0x3d, 0x3d, 0x20, 0x28, 0x28, 0x28, 0x74, 0x6d, 0x65, 0x6d, 0x5f, 0x61, 0x64
        /*00bd*/ 	.byte	0x64, 0x72, 0x20, 0x3e, 0x3e, 0x20, 0x31, 0x36, 0x29, 0x20, 0x2f, 0x20, 0x33, 0x32, 0x29, 0x20
        /*00cd*/ 	.byte	0x25, 0x20, 0x34, 0x29, 0x00
	.type		__unnamed_1,@object
	.size		__unnamed_1,(__unnamed_2 - __unnamed_1)
__unnamed_1:
        /*00d2*/ 	.byte	0x61, 0x75, 0x74, 0x6f, 0x20, 0x63, 0x75, 0x74, 0x65, 0x3a, 0x3a, 0x61, 0x73, 0x5f, 0x70, 0x6f
        /* <DEDUP_REMOVED lines=23> */
        /*0252*/ 	.byte	0x3c, 0x32, 0x30, 0x34, 0x38, 0x3e, 0x3e, 0x3e, 0x3e, 0x5d, 0x00
	.type		__unnamed_2,@object
	.size		__unnamed_2,(.L_2 - __unnamed_2)
__unnamed_2:
        /* <DEDUP_REMOVED lines=45> */
        /*052d*/ 	.byte	0x3e, 0x3e, 0x3e, 0x5d, 0x00
.L_2:


//--------------------- .nv.shared._ZN7cutlass13device_kernelINS_4gemm6kernel13GemmUniversalIN4cute5tupleIJiiiiEEENS1_10collective13CollectiveMmaINS1_35MainloopSm100TmaUmmaWarpSpecializedILi3ELi2ELi4ENS5_IJNS4_1CILi1EEESB_SB_EEEEENS5_IJNSA_ILi64EEESE_NSA_ILi128EEEEEEfNS5_IJlSB_lEEEfNS5_IJSB_llEEENS4_8TiledMMAINS4_8MMA_AtomIJNS4_17SM100_MMA_TF32_SSINS_10tfloat32_tESM_fLi64ELi64ELNS4_4UMMA5MajorE0ELSO_1ELNSN_7ScaleInE0ELSP_0EEEEEENS4_6LayoutISC_NS5_IJNSA_ILi0EEEST_ST_EEEEENS5_IJNS4_10UnderscoreESW_SW_EEEEENS4_13SM90_TMA_LOADENS4_14ComposedLayoutINS4_7SwizzleILi3ELi4ELi3EEENS4_18smem_ptr_flag_bitsILi32EEENSS_INS5_IJNSA_ILi8EEENSA_ILi32EEEEEENS5_IJS16_SB_EEEEEEEvNS4_8identityESZ_NS10_INS11_ILi2ELi5ELi2EEES14_NSS_INS5_IJS16_NSA_ILi4EEEEEENS5_IJSB_S16_EEEEEEEvS1B_EENS_8epilogue10collective18CollectiveEpilogueINS1J_23Sm100TmaWarpSpecializedILi3ELi2ELi16ELb1ELb0EEEJSG_NS5_IJNSS_ISE_SB_EENSS_IS16_SB_EEEEEfSH_fSH_NS1J_6fusion15FusionCallbacksIS1N_NS1R_17LinearCombinationIffffLNS_15FloatRoundStyleE2EEESG_S1Q_JEEENS4_5SM1004TMEM4LOAD26SM100_TMEM_LOAD_16dp128b8xESZ_S1A_NS4_17SM75_U32x4_LDSM_NENS4_14SM90_TMA_STOREES1A_NS4_17SM90_U32x4_STSM_NENS4_39AutoVectorizingCopyWithAssumedAlignmentILi128EEEEEEvvEEEEvNT_6ParamsE --------------------------
	.section	.nv.shared._ZN7cutlass13device_kernelINS_4gemm6kernel13GemmUniversalIN4cute5tupleIJiiiiEEENS1_10collective13CollectiveMmaINS1_35MainloopSm100TmaUmmaWarpSpecializedILi3ELi2ELi4ENS5_IJNS4_1CILi1EEESB_SB_EEEEENS5_IJNSA_ILi64EEESE_NSA_ILi128EEEEEEfNS5_IJlSB_lEEEfNS5_IJSB_llEEENS4_8TiledMMAINS4_8MMA_AtomIJNS4_17SM100_MMA_TF32_SSINS_10tfloat32_tESM_fLi64ELi64ELNS4_4UMMA5MajorE0ELSO_1ELNSN_7ScaleInE0ELSP_0EEEEEENS4_6LayoutISC_NS5_IJNSA_ILi0EEEST_ST_EEEEENS5_IJNS4_10UnderscoreESW_SW_EEEEENS4_13SM90_TMA_LOADENS4_14ComposedLayoutINS4_7SwizzleILi3ELi4ELi3EEENS4_18smem_ptr_flag_bitsILi32EEENSS_INS5_IJNSA_ILi8EEENSA_ILi32EEEEEENS5_IJS16_SB_EEEEEEEvNS4_8identityESZ_NS10_INS11_ILi2ELi5ELi2EEES14_NSS_INS5_IJS16_NSA_ILi4EEEEEENS5_IJSB_S16_EEEEEEEvS1B_EENS_8epilogue10collective18CollectiveEpilogueINS1J_23Sm100TmaWarpSpecializedILi3ELi2ELi16ELb1ELb0EEEJSG_NS5_IJNSS_ISE_SB_EENSS_IS16_SB_EEEEEfSH_fSH_NS1J_6fusion15FusionCallbacksIS1N_NS1R_17LinearCombinationIffffLNS_15FloatRoundStyleE2EEESG_S1Q_JEEENS4_5SM1004TMEM4LOAD26SM100_TMEM_LOAD_16dp128b8xESZ_S1A_NS4_17SM75_U32x4_LDSM_NENS4_14SM90_TMA_STOREES1A_NS4_17SM90_U32x4_STSM_NENS4_39AutoVectorizingCopyWithAssumedAlignmentILi128EEEEEEvvEEEEvNT_6ParamsE,"aw",@nobits
	.sectionflags	@""
	.align	16
	.zero		1024


//--------------------- .nv.shared.reserved.0     --------------------------
	.section	.nv.shared.reserved.0,"aw",@nobits
	.weak		__nv_reservedSMEM_offset_0_alias
	.size		__nv_reservedSMEM_offset_0_alias, 0, 64
	.other		__nv_reservedSMEM_offset_0_alias,@"STO_CUDA_RESERVED_SHARED STV_DEFAULT"
__nv_reservedSMEM_offset_0_alias:
	.zero		0
.nv.shared.reserved.0:
	.zero		64
	.weak		__nv_reservedSMEM_tcgen05_partition
	.type		__nv_reservedSMEM_tcgen05_partition,@object
	.size		__nv_reservedSMEM_tcgen05_partition,(.L_0 - __nv_reservedSMEM_tcgen05_partition)
__nv_reservedSMEM_tcgen05_partition:
	.zero		32
.L_0:


//--------------------- .nv.global                --------------------------
	.section	.nv.global,"aw",@nobits
.nv.global:
	.type		_ZN40_INTERNAL_c0f5b5b7_4_k_cu_e033bd17_308534cute1_E,@object
	.size		_ZN40_INTERNAL_c0f5b5b7_4_k_cu_e033bd17_308534cute1_E,(_ZN40_INTERNAL_c0f5b5b7_4_k_cu_e033bd17_308534cuda3std3__45__cpo6cbeginE - _ZN40_INTERNAL_c0f5b5b7_4_k_cu_e033bd17_308534cute1_E)
_ZN40_INTERNAL_c0f5b5b7_4_k_cu_e033bd17_308534cute1_E:
	.zero		1
	.type		_ZN40_INTERNAL_c0f5b5b7_4_k_cu_e033bd17_308534cuda3std3__45__cpo6cbeginE,@object
	.size		_ZN40_INTERNAL_c0f5b5b7_4_k_cu_e033bd17_308534cuda3std3__45__cpo6cbeginE,(_ZN40_INTERNAL_c0f5b5b7_4_k_cu_e033bd17_308534cuda3std3__48in_placeE - _ZN40_INTERNAL_c0f5b5b7_4_k_cu_e033bd17_308534cuda3std3__45__cpo6cbeginE)
_ZN40_INTERNAL_c0f5b5b7_4_k_cu_e033bd17_308534cuda3std3__45__cpo6cbeginE:
	.zero		1
	.type		_ZN40_INTERNAL_c0f5b5b7_4_k_cu_e033bd17_308534cuda3std3__48in_placeE,@object
	.size		_ZN40_INTERNAL_c0f5b5b7_4_k_cu_e033bd17_308534cuda3std3__48in_placeE,(_ZN40_INTERNAL_c0f5b5b7_4_k_cu_e033bd17_308534cuda3std6ranges3__45__cpo9iter_moveE - _ZN40_INTERNAL_c0f5b5b7_4_k_cu_e033bd17_308534cuda3std3__48in_placeE)
_ZN40_INTERNAL_c0f5b5b7_4_k_cu_e033bd17_308534cuda3std3__48in_placeE:
	.zero		1
	.type		_ZN40_INTERNAL_c0f5b5b7_4_k_cu_e033bd17_308534cuda3std6ranges3__45__cpo9iter_moveE,@object
	.size		_ZN40_INTERNAL_c0f5b5b7_4_k_cu_e033bd17_308534cuda3std6ranges3__45__cpo9iter_moveE,(_ZN40_INTERNAL_c0f5b5b7_4_k_cu_e033bd17_308534cuda3std3__45__cpo5beginE - _ZN40_INTERNAL_c0f5b5b7_4_k_cu_e033bd17_308534cuda3std6ranges3__45__cpo9iter_moveE)
_ZN40_INTERNAL_c0f5b5b7_4_k_cu_e033bd17_308534cuda3std6ranges3__45__cpo9iter_moveE:
	.zero		1
	.type		_ZN40_INTERNAL_c0f5b5b7_4_k_cu_e033bd17_308534cuda3std3__45__cpo5beginE,@object
	.size		_ZN40_INTERNAL_c0f5b5b7_4_k_cu_e033bd17_308534cuda3std3__45__cpo5beginE,(_ZN40_INTERNAL_c0f5b5b7_4_k_cu_e033bd17_308534cuda3std3__442_GLOBAL__N__c0f5b5b7_4_k_cu_e033bd17_308536ignoreE - _ZN40_INTERNAL_c0f5b5b7_4_k_cu_e033bd17_308534cuda3std3__45__cpo5beginE)
_ZN40_INTERNAL_c0f5b5b7_4_k_cu_e033bd17_308534cuda3std3__45__cpo5beginE:
	.zero		1
	.type		_ZN40_INTERNAL_c0f5b5b7_4_k_cu_e033bd17_308534cuda3std3__442_GLOBAL__N__c0f5b5b7_4_k_cu_e033bd17_308536ignoreE,@object
	.size		_ZN40_INTERNAL_c0f5b5b7_4_k_cu_e033bd17_308534cuda3std3__442_GLOBAL__N__c0f5b5b7_4_k_cu_e033bd17_308536ignoreE,(_ZN40_INTERNAL_c0f5b5b7_4_k_cu_e033bd17_308534cute7productE - _ZN40_INTERNAL_c0f5b5b7_4_k_cu_e033bd17_308534cuda3std3__442_GLOBAL__N__c0f5b5b7_4_k_cu_e033bd17_308536ignoreE)
_ZN40_INTERNAL_c0f5b5b7_4_k_cu_e033bd17_308534cuda3std3__442_GLOBAL__N__c0f5b5b7_4_k_cu_e033bd17_308536ignoreE:
	.zero		1
	.type		_ZN40_INTERNAL_c0f5b5b7_4_k_cu_e033bd17_308534cute7productE,@object
	.size		_ZN40_INTERNAL_c0f5b5b7_4_k_cu_e033bd17_308534cute7productE,(_ZN40_INTERNAL_c0f5b5b7_4_k_cu_e033bd17_308534cuda3std3__45__cpo3endE - _ZN40_INTERNAL_c0f5b5b7_4_k_cu_e033bd17_308534cute7productE)
_ZN40_INTERNAL_c0f5b5b7_4_k_cu_e033bd17_308534cute7productE:
	.zero		1
	.type		_ZN40_INTERNAL_c0f5b5b7_4_k_cu_e033bd17_308534cuda3std3__45__cpo3endE,@object
	.size		_ZN40_INTERNAL_c0f5b5b7_4_k_cu_e033bd17_308534cuda3std3__45__cpo3endE,(_ZN40_INTERNAL_c0f5b5b7_4_k_cu_e033bd17_308534cuda3std3__419piecewise_constructE - _ZN40_INTERNAL_c0f5b5b7_4_k_cu_e033bd17_308534cuda3std3__45__cpo3endE)
_ZN40_INTERNAL_c0f5b5b7_4_k_cu_e033bd17_308534cuda3std3__45__cpo3endE:
	.zero		1
	.type		_ZN40_INTERNAL_c0f5b5b7_4_k_cu_e033bd17_308534cuda3std3__419piecewise_constructE,@object
	.size		_ZN40_INTERNAL_c0f5b5b7_4_k_cu_e033bd17_308534cuda3std3__419piecewise_constructE,(_ZN40_INTERNAL_c0f5b5b7_4_k_cu_e033bd17_308534cuda3std3__45__cpo4cendE - _ZN40_INTERNAL_c0f5b5b7_4_k_cu_e033bd17_308534cuda3std3__419piecewise_constructE)
_ZN40_INTERNAL_c0f5b5b7_4_k_cu_e033bd17_308534cuda3std3__419piecewise_constructE:
	.zero		1
	.type		_ZN40_INTERNAL_c0f5b5b7_4_k_cu_e033bd17_308534cuda3std3__45__cpo4cendE,@object
	.size		_ZN40_INTERNAL_c0f5b5b7_4_k_cu_e033bd17_308534cuda3std3__45__cpo4cendE,(_ZN40_INTERNAL_c0f5b5b7_4_k_cu_e033bd17_308534cuda3std6ranges3__45__cpo4swapE - _ZN40_INTERNAL_c0f5b5b7_4_k_cu_e033bd17_308534cuda3std3__45__cpo4cendE)
_ZN40_INTERNAL_c0f5b5b7_4_k_cu_e033bd17_308534cuda3std3__45__cpo4cendE:
	.zero		1
	.type		_ZN40_INTERNAL_c0f5b5b7_4_k_cu_e033bd17_308534cuda3std6ranges3__45__cpo4swapE,@object
	.size		_ZN40_INTERNAL_c0f5b5b7_4_k_cu_e033bd17_308534cuda3std6ranges3__45__cpo4swapE,(.L_10 - _ZN40_INTERNAL_c0f5b5b7_4_k_cu_e033bd17_308534cuda3std6ranges3__45__cpo4swapE)
_ZN40_INTERNAL_c0f5b5b7_4_k_cu_e033bd17_308534cuda3std6ranges3__45__cpo4swapE:
	.zero		1
.L_10:


//--------------------- .nv.constant0._ZN7cutlass13device_kernelINS_4gemm6kernel13GemmUniversalIN4cute5tupleIJiiiiEEENS1_10collective13CollectiveMmaINS1_35MainloopSm100TmaUmmaWarpSpecializedILi3ELi2ELi4ENS5_IJNS4_1CILi1EEESB_SB_EEEEENS5_IJNSA_ILi64EEESE_NSA_ILi128EEEEEEfNS5_IJlSB_lEEEfNS5_IJSB_llEEENS4_8TiledMMAINS4_8MMA_AtomIJNS4_17SM100_MMA_TF32_SSINS_10tfloat32_tESM_fLi64ELi64ELNS4_4UMMA5MajorE0ELSO_1ELNSN_7ScaleInE0ELSP_0EEEEEENS4_6LayoutISC_NS5_IJNSA_ILi0EEEST_ST_EEEEENS5_IJNS4_10UnderscoreESW_SW_EEEEENS4_13SM90_TMA_LOADENS4_14ComposedLayoutINS4_7SwizzleILi3ELi4ELi3EEENS4_18smem_ptr_flag_bitsILi32EEENSS_INS5_IJNSA_ILi8EEENSA_ILi32EEEEEENS5_IJS16_SB_EEEEEEEvNS4_8identityESZ_NS10_INS11_ILi2ELi5ELi2EEES14_NSS_INS5_IJS16_NSA_ILi4EEEEEENS5_IJSB_S16_EEEEEEEvS1B_EENS_8epilogue10collective18CollectiveEpilogueINS1J_23Sm100TmaWarpSpecializedILi3ELi2ELi16ELb1ELb0EEEJSG_NS5_IJNSS_ISE_SB_EENSS_IS16_SB_EEEEEfSH_fSH_NS1J_6fusion15FusionCallbacksIS1N_NS1R_17LinearCombinationIffffLNS_15FloatRoundStyleE2EEESG_S1Q_JEEENS4_5SM1004TMEM4LOAD26SM100_TMEM_LOAD_16dp128b8xESZ_S1A_NS4_17SM75_U32x4_LDSM_NENS4_14SM90_TMA_STOREES1A_NS4_17SM90_U32x4_STSM_NENS4_39AutoVectorizingCopyWithAssumedAlignmentILi128EEEEEEvvEEEEvNT_6ParamsE --------------------------
	.section	.nv.constant0._ZN7cutlass13device_kernelINS_4gemm6kernel13GemmUniversalIN4cute5tupleIJiiiiEEENS1_10collective13CollectiveMmaINS1_35MainloopSm100TmaUmmaWarpSpecializedILi3ELi2ELi4ENS5_IJNS4_1CILi1EEESB_SB_EEEEENS5_IJNSA_ILi64EEESE_NSA_ILi128EEEEEEfNS5_IJlSB_lEEEfNS5_IJSB_llEEENS4_8TiledMMAINS4_8MMA_AtomIJNS4_17SM100_MMA_TF32_SSINS_10tfloat32_tESM_fLi64ELi64ELNS4_4UMMA5MajorE0ELSO_1ELNSN_7ScaleInE0ELSP_0EEEEEENS4_6LayoutISC_NS5_IJNSA_ILi0EEEST_ST_EEEEENS5_IJNS4_10UnderscoreESW_SW_EEEEENS4_13SM90_TMA_LOADENS4_14ComposedLayoutINS4_7SwizzleILi3ELi4ELi3EEENS4_18smem_ptr_flag_bitsILi32EEENSS_INS5_IJNSA_ILi8EEENSA_ILi32EEEEEENS5_IJS16_SB_EEEEEEEvNS4_8identityESZ_NS10_INS11_ILi2ELi5ELi2EEES14_NSS_INS5_IJS16_NSA_ILi4EEEEEENS5_IJSB_S16_EEEEEEEvS1B_EENS_8epilogue10collective18CollectiveEpilogueINS1J_23Sm100TmaWarpSpecializedILi3ELi2ELi16ELb1ELb0EEEJSG_NS5_IJNSS_ISE_SB_EENSS_IS16_SB_EEEEEfSH_fSH_NS1J_6fusion15FusionCallbacksIS1N_NS1R_17LinearCombinationIffffLNS_15FloatRoundStyleE2EEESG_S1Q_JEEENS4_5SM1004TMEM4LOAD26SM100_TMEM_LOAD_16dp128b8xESZ_S1A_NS4_17SM75_U32x4_LDSM_NENS4_14SM90_TMA_STOREES1A_NS4_17SM90_U32x4_STSM_NENS4_39AutoVectorizingCopyWithAssumedAlignmentILi128EEEEEEvvEEEEvNT_6ParamsE,"a",@progbits
	.sectionflags	@""
	.align	4
.nv.constant0._ZN7cutlass13device_kernelINS_4gemm6kernel13GemmUniversalIN4cute5tupleIJiiiiEEENS1_10collective13CollectiveMmaINS1_35MainloopSm100TmaUmmaWarpSpecializedILi3ELi2ELi4ENS5_IJNS4_1CILi1EEESB_SB_EEEEENS5_IJNSA_ILi64EEESE_NSA_ILi128EEEEEEfNS5_IJlSB_lEEEfNS5_IJSB_llEEENS4_8TiledMMAINS4_8MMA_AtomIJNS4_17SM100_MMA_TF32_SSINS_10tfloat32_tESM_fLi64ELi64ELNS4_4UMMA5MajorE0ELSO_1ELNSN_7ScaleInE0ELSP_0EEEEEENS4_6LayoutISC_NS5_IJNSA_ILi0EEEST_ST_EEEEENS5_IJNS4_10UnderscoreESW_SW_EEEEENS4_13SM90_TMA_LOADENS4_14ComposedLayoutINS4_7SwizzleILi3ELi4ELi3EEENS4_18smem_ptr_flag_bitsILi32EEENSS_INS5_IJNSA_ILi8EEENSA_ILi32EEEEEENS5_IJS16_SB_EEEEEEEvNS4_8identityESZ_NS10_INS11_ILi2ELi5ELi2EEES14_NSS_INS5_IJS16_NSA_ILi4EEEEEENS5_IJSB_S16_EEEEEEEvS1B_EENS_8epilogue10collective18CollectiveEpilogueINS1J_23Sm100TmaWarpSpecializedILi3ELi2ELi16ELb1ELb0EEEJSG_NS5_IJNSS_ISE_SB_EENSS_IS16_SB_EEEEEfSH_fSH_NS1J_6fusion15FusionCallbacksIS1N_NS1R_17LinearCombinationIffffLNS_15FloatRoundStyleE2EEESG_S1Q_JEEENS4_5SM1004TMEM4LOAD26SM100_TMEM_LOAD_16dp128b8xESZ_S1A_NS4_17SM75_U32x4_LDSM_NENS4_14SM90_TMA_STOREES1A_NS4_17SM90_U32x4_STSM_NENS4_39AutoVectorizingCopyWithAssumedAlignmentILi128EEEEEEvvEEEEvNT_6ParamsE:
	.zero		2944


//--------------------- SYMBOLS --------------------------

	.type		.nv.reservedSmem.offset0,@object
	.size		.nv.reservedSmem.offset0,0x4
	.type		.nv.reservedSmem.cap,@object
	.size		.nv.reservedSmem.cap,0x4
	.type		__assertfail,@function
